	.target	sm_90a

	.elftype	@"ET_EXEC"


//--------------------- .note.nv.tkinfo           --------------------------
	.section	.note.nv.tkinfo,"",@"SHT_NOTE"
	.sectionflags	@"SHF_NOTE_NV_TKINFO"
	.tkinfo
        /*0018*/ 	.word	0x00000002
        /*0030*/ 	.string	""
        /*0030*/ 	.string	"ptxas"
        /*0030*/ 	.string	"Cuda compilation tools, release 13.0, V13.0.88"
        /*0030*/ 	.string	"Build cuda_13.0.r13.0/compiler.36424714_0"
        /*0030*/ 	.string	"-arch sm_90a -m 64 "



//--------------------- .note.nv.cuinfo           --------------------------
	.section	.note.nv.cuinfo,"",@"SHT_NOTE"
	.sectionflags	@"SHF_NOTE_NV_CUINFO"
        /*0018*/ 	.short	0x0002
        /*001a*/ 	.short	0x005a
        /*001c*/ 	.short	0x0082
	.zero		2


//--------------------- .nv.info                  --------------------------
	.section	.nv.info,"",@"SHT_CUDA_INFO"
	.align	4


	//----- nvinfo : EIATTR_REGCOUNT
	.align		4
        /*0000*/ 	.byte	0x04, 0x2f
        /*0002*/ 	.short	(.L_12 - .L_11)
	.align		4
.L_11:
        /*0004*/ 	.word	index@(_ZN7cutlass13device_kernelINS_4gemm6kernel13GemmUniversalIN4cute5tupleIJiiiiEEENS1_10collective13CollectiveMmaINS1_37MainloopSm90TmaGmmaWarpSpecializedFP8ILi19ENS5_IJNS4_1CILi2EEENSA_ILi1EEESC_EEENS1_35KernelTmaWarpSpecializedCooperativeEEENS5_IJNSA_ILi256EEENSA_ILi112EEENSA_ILi32EEEEEENS_12float_e4m3_tENS5_IJlSC_lEEESK_SL_NS4_8TiledMMAINS4_8MMA_AtomIJNS4_4SM904GMMA30MMA_64x16x32_F32E4M3E4M3_SS_TNILNSP_7ScaleInE1ELSR_1EEEEEENS4_6LayoutISD_NS5_IJSC_NSA_ILi0EEESV_EEEEENS5_IJNS4_10UnderscoreESY_SY_EEEEENS4_13SM90_TMA_LOADENS4_14ComposedLayoutINS4_7SwizzleILi1ELi4ELi3EEENS4_18smem_ptr_flag_bitsILi8EEENSU_INS5_IJNSA_ILi8EEESI_EEENS5_IJSI_SC_EEEEEEEvNS4_8identityENS4_23SM90_TMA_LOAD_MULTICASTES1B_vS1C_EENS_8epilogue10collective6detail29Sm90TmaWarpSpecializedAdapterINS1G_15DefaultEpilogueISK_SL_SL_NS1F_6thread17LinearCombinationISK_Li1EffLNS1K_9ScaleType4KindE0ELNS_15FloatRoundStyleE2ESK_EENS1_15EpilogueDefaultEEEEEvvEEEEvNT_6ParamsE)
        /*0008*/ 	.word	0x000000a8


	//----- nvinfo : EIATTR_FRAME_SIZE
	.align		4
.L_12:
        /*000c*/ 	.byte	0x04, 0x11
        /*000e*/ 	.short	(.L_14 - .L_13)
	.align		4
.L_13:
        /*0010*/ 	.word	index@(_ZN7cutlass13device_kernelINS_4gemm6kernel13GemmUniversalIN4cute5tupleIJiiiiEEENS1_10collective13CollectiveMmaINS1_37MainloopSm90TmaGmmaWarpSpecializedFP8ILi19ENS5_IJNS4_1CILi2EEENSA_ILi1EEESC_EEENS1_35KernelTmaWarpSpecializedCooperativeEEENS5_IJNSA_ILi256EEENSA_ILi112EEENSA_ILi32EEEEEENS_12float_e4m3_tENS5_IJlSC_lEEESK_SL_NS4_8TiledMMAINS4_8MMA_AtomIJNS4_4SM904GMMA30MMA_64x16x32_F32E4M3E4M3_SS_TNILNSP_7ScaleInE1ELSR_1EEEEEENS4_6LayoutISD_NS5_IJSC_NSA_ILi0EEESV_EEEEENS5_IJNS4_10UnderscoreESY_SY_EEEEENS4_13SM90_TMA_LOADENS4_14ComposedLayoutINS4_7SwizzleILi1ELi4ELi3EEENS4_18smem_ptr_flag_bitsILi8EEENSU_INS5_IJNSA_ILi8EEESI_EEENS5_IJSI_SC_EEEEEEEvNS4_8identityENS4_23SM90_TMA_LOAD_MULTICASTES1B_vS1C_EENS_8epilogue10collective6detail29Sm90TmaWarpSpecializedAdapterINS1G_15DefaultEpilogueISK_SL_SL_NS1F_6thread17LinearCombinationISK_Li1EffLNS1K_9ScaleType4KindE0ELNS_15FloatRoundStyleE2ESK_EENS1_15EpilogueDefaultEEEEEvvEEEEvNT_6ParamsE)
        /*0014*/ 	.word	0x00000020


	//----- nvinfo : EIATTR_MIN_STACK_SIZE
	.align		4
.L_14:
        /*0018*/ 	.byte	0x04, 0x12
        /*001a*/ 	.short	(.L_16 - .L_15)
	.align		4
.L_15:
        /*001c*/ 	.word	index@(_ZN7cutlass13device_kernelINS_4gemm6kernel13GemmUniversalIN4cute5tupleIJiiiiEEENS1_10collective13CollectiveMmaINS1_37MainloopSm90TmaGmmaWarpSpecializedFP8ILi19ENS5_IJNS4_1CILi2EEENSA_ILi1EEESC_EEENS1_35KernelTmaWarpSpecializedCooperativeEEENS5_IJNSA_ILi256EEENSA_ILi112EEENSA_ILi32EEEEEENS_12float_e4m3_tENS5_IJlSC_lEEESK_SL_NS4_8TiledMMAINS4_8MMA_AtomIJNS4_4SM904GMMA30MMA_64x16x32_F32E4M3E4M3_SS_TNILNSP_7ScaleInE1ELSR_1EEEEEENS4_6LayoutISD_NS5_IJSC_NSA_ILi0EEESV_EEEEENS5_IJNS4_10UnderscoreESY_SY_EEEEENS4_13SM90_TMA_LOADENS4_14ComposedLayoutINS4_7SwizzleILi1ELi4ELi3EEENS4_18smem_ptr_flag_bitsILi8EEENSU_INS5_IJNSA_ILi8EEESI_EEENS5_IJSI_SC_EEEEEEEvNS4_8identityENS4_23SM90_TMA_LOAD_MULTICASTES1B_vS1C_EENS_8epilogue10collective6detail29Sm90TmaWarpSpecializedAdapterINS1G_15DefaultEpilogueISK_SL_SL_NS1F_6thread17LinearCombinationISK_Li1EffLNS1K_9ScaleType4KindE0ELNS_15FloatRoundStyleE2ESK_EENS1_15EpilogueDefaultEEEEEvvEEEEvNT_6ParamsE)
        /*0020*/ 	.word	0x00000020
.L_16:


//--------------------- .nv.compat                --------------------------
	.section	.nv.compat,"",@"SHT_CUDA_COMPAT_INFO"
	.align	4
        /*0000*/ 	.byte	0x02, 0x09, 0x01, 0x00, 0x02, 0x02, 0x04, 0x00, 0x02, 0x05, 0x05, 0x00, 0x03, 0x07, 0x01, 0x01
        /*0010*/ 	.byte	0x02, 0x03, 0x01, 0x00, 0x02, 0x06, 0x01, 0x00, 0x04, 0x0b, 0x08, 0x00, 0x00, 0x00, 0x00, 0x00
        /*0020*/ 	.byte	0x00, 0x00, 0x00, 0x00


//--------------------- .nv.info._ZN7cutlass13device_kernelINS_4gemm6kernel13GemmUniversalIN4cute5tupleIJiiiiEEENS1_10collective13CollectiveMmaINS1_37MainloopSm90TmaGmmaWarpSpecializedFP8ILi19ENS5_IJNS4_1CILi2EEENSA_ILi1EEESC_EEENS1_35KernelTmaWarpSpecializedCooperativeEEENS5_IJNSA_ILi256EEENSA_ILi112EEENSA_ILi32EEEEEENS_12float_e4m3_tENS5_IJlSC_lEEESK_SL_NS4_8TiledMMAINS4_8MMA_AtomIJNS4_4SM904GMMA30MMA_64x16x32_F32E4M3E4M3_SS_TNILNSP_7ScaleInE1ELSR_1EEEEEENS4_6LayoutISD_NS5_IJSC_NSA_ILi0EEESV_EEEEENS5_IJNS4_10UnderscoreESY_SY_EEEEENS4_13SM90_TMA_LOADENS4_14ComposedLayoutINS4_7SwizzleILi1ELi4ELi3EEENS4_18smem_ptr_flag_bitsILi8EEENSU_INS5_IJNSA_ILi8EEESI_EEENS5_IJSI_SC_EEEEEEEvNS4_8identityENS4_23SM90_TMA_LOAD_MULTICASTES1B_vS1C_EENS_8epilogue10collective6detail29Sm90TmaWarpSpecializedAdapterINS1G_15DefaultEpilogueISK_SL_SL_NS1F_6thread17LinearCombinationISK_Li1EffLNS1K_9ScaleType4KindE0ELNS_15FloatRoundStyleE2ESK_EENS1_15EpilogueDefaultEEEEEvvEEEEvNT_6ParamsE --------------------------
	.section	.nv.info._ZN7cutlass13device_kernelINS_4gemm6kernel13GemmUniversalIN4cute5tupleIJiiiiEEENS1_10collective13CollectiveMmaINS1_37MainloopSm90TmaGmmaWarpSpecializedFP8ILi19ENS5_IJNS4_1CILi2EEENSA_ILi1EEESC_EEENS1_35KernelTmaWarpSpecializedCooperativeEEENS5_IJNSA_ILi256EEENSA_ILi112EEENSA_ILi32EEEEEENS_12float_e4m3_tENS5_IJlSC_lEEESK_SL_NS4_8TiledMMAINS4_8MMA_AtomIJNS4_4SM904GMMA30MMA_64x16x32_F32E4M3E4M3_SS_TNILNSP_7ScaleInE1ELSR_1EEEEEENS4_6LayoutISD_NS5_IJSC_NSA_ILi0EEESV_EEEEENS5_IJNS4_10UnderscoreESY_SY_EEEEENS4_13SM90_TMA_LOADENS4_14ComposedLayoutINS4_7SwizzleILi1ELi4ELi3EEENS4_18smem_ptr_flag_bitsILi8EEENSU_INS5_IJNSA_ILi8EEESI_EEENS5_IJSI_SC_EEEEEEEvNS4_8identityENS4_23SM90_TMA_LOAD_MULTICASTES1B_vS1C_EENS_8epilogue10collective6detail29Sm90TmaWarpSpecializedAdapterINS1G_15DefaultEpilogueISK_SL_SL_NS1F_6thread17LinearCombinationISK_Li1EffLNS1K_9ScaleType4KindE0ELNS_15FloatRoundStyleE2ESK_EENS1_15EpilogueDefaultEEEEEvvEEEEvNT_6ParamsE,"",@"SHT_CUDA_INFO"
	.sectionflags	@""
	.align	4


	//----- nvinfo : EIATTR_CUDA_API_VERSION
	.align		4
        /*0000*/ 	.byte	0x04, 0x37
        /*0002*/ 	.short	(.L_18 - .L_17)
.L_17:
        /*0004*/ 	.word	0x00000082


	//----- nvinfo : EIATTR_KPARAM_INFO
	.align		4
.L_18:
        /*0008*/ 	.byte	0x04, 0x17
        /*000a*/ 	.short	(.L_20 - .L_19)
.L_19:
        /*000c*/ 	.word	0x00000000
        /*0010*/ 	.short	0x0000
        /*0012*/ 	.short	0x0070
        /*0014*/ 	.byte	0x00, 0xf0, 0x01, 0x10


	//----- nvinfo : EIATTR_SPARSE_MMA_MASK
	.align		4
.L_20:
        /*0018*/ 	.byte	0x03, 0x50
        /*001a*/ 	.short	0x0000


	//----- nvinfo : EIATTR_MAXREG_COUNT
	.align		4
        /*001c*/ 	.byte	0x03, 0x1b
        /*001e*/ 	.short	0x00a8


	//----- nvinfo : EIATTR_NUM_BARRIERS
	.align		4
        /*0020*/ 	.byte	0x02, 0x4c
        /*0022*/ 	.byte	0x01
	.zero		1


	//----- nvinfo : EIATTR_ANNOTATIONS
	.align		4
        /*0024*/ 	.byte	0x04, 0x55
        /*0026*/ 	.short	(.L_22 - .L_21)


	//   ....[0]....
.L_21:
        /*0028*/ 	.word	0x00000001
        /*002c*/ 	.byte	0x20, 0x09, 0x00, 0x00, 0x01, 0x00, 0x00, 0x00, 0x10, 0x0a, 0x00, 0x00, 0x01, 0x00, 0x00, 0x00
        /* <DEDUP_REMOVED lines=13> */
        /*010c*/ 	.byte	0xf0, 0xd8, 0x00, 0x00


	//----- nvinfo : EIATTR_MERCURY_ISA_VERSION
	.align		4
.L_22:
        /*0110*/ 	.byte	0x03, 0x5f
        /*0112*/ 	.short	0x0101


	//----- nvinfo : EIATTR_INT_WARP_WIDE_INSTR_OFFSETS
	.align		4
        /*0114*/ 	.byte	0x04, 0x31
        /*0116*/ 	.short	(.L_24 - .L_23)


	//   ....[0]....
.L_23:
        /*0118*/ 	.word	0x00000760


	//   ....[1]....
        /*011c*/ 	.word	0x00000780


	//   ....[2]....
        /*0120*/ 	.word	0x000008f0


	//----- nvinfo : EIATTR_COOP_GROUP_MASK_REGIDS
	.align		4
.L_24:
        /*0124*/ 	.byte	0x04, 0x29
        /*0126*/ 	.short	(.L_26 - .L_25)


	//   ....[0]....
.L_25:
        /*0128*/ 	.word	0xffffffff


	//   ....[1]....
        /*012c*/ 	.word	0xffffffff


	//   ....[2]....
        /*0130*/ 	.word	0xffffffff


	//   ....[3]....
        /*0134*/ 	.word	0xffffffff


	//   ....[4]....
        /*0138*/ 	.word	0xffffffff


	//   ....[5]....
        /*013c*/ 	.word	0xffffffff


	//----- nvinfo : EIATTR_COOP_GROUP_INSTR_OFFSETS
	.align		4
.L_26:
        /*0140*/ 	.byte	0x04, 0x28
        /*0142*/ 	.short	(.L_28 - .L_27)


	//   ....[0]....
.L_27:
        /*0144*/ 	.word	0x00000070


	//   ....[1]....
        /*0148*/ 	.word	0x00000080


	//   ....[2]....
        /*014c*/ 	.word	0x000001a0


	//   ....[3]....
        /*0150*/ 	.word	0x000005d0


	//   ....[4]....
        /*0154*/ 	.word	0x00000a50


	//   ....[5]....
        /*0158*/ 	.word	0x000017a0


	//----- nvinfo : EIATTR_REG_RECONFIG
	.align		4
.L_28:
        /*015c*/ 	.byte	0x01, 0x54
	.zero		2


	//----- nvinfo : EIATTR_MBARRIER_INSTR_OFFSETS
	.align		4
        /*0160*/ 	.byte	0x04, 0x39
        /*0162*/ 	.short	(.L_30 - .L_29)


	//   ....[0]....
.L_29:
        /*0164*/ 	.word	0x00000340
        /*0168*/ 	.word	0x000000ff
        /*016c*/ 	.word	0x00000000
        /*0170*/ 	.short	0x0100
        /*0172*/ 	.byte	0x0a
	.zero		1


	//   ....[1]....
        /*0174*/ 	.word	0x00000350
        /*0178*/ 	.word	0x000000ff
        /*017c*/ 	.word	0x00000098
        /*0180*/ 	.short	0x0100
        /*0182*/ 	.byte	0x0a
	.zero		1


	//   ....[2]....
        /*0184*/ 	.word	0x00000360
        /*0188*/ 	.word	0x000000ff
        /*018c*/ 	.word	0x00000008
        /*0190*/ 	.short	0x0100
        /*0192*/ 	.byte	0x0a
	.zero		1


	//   ....[3]....
        /*0194*/ 	.word	0x00000370
        /*0198*/ 	.word	0x000000ff
        /*019c*/ 	.word	0x000000a0
        /*01a0*/ 	.short	0x0100
        /*01a2*/ 	.byte	0x0a
	.zero		1


	//   ....[4]....
        /*01a4*/ 	.word	0x00000380
        /*01a8*/ 	.word	0x000000ff
        /*01ac*/ 	.word	0x00000010
        /*01b0*/ 	.short	0x0100
        /*01b2*/ 	.byte	0x0a
	.zero		1


	//   ....[5]....
        /*01b4*/ 	.word	0x00000390
        /*01b8*/ 	.word	0x000000ff
        /*01bc*/ 	.word	0x000000a8
        /*01c0*/ 	.short	0x0100
        /*01c2*/ 	.byte	0x0a
	.zero		1


	//   ....[6]....
        /*01c4*/ 	.word	0x000003a0
        /*01c8*/ 	.word	0x000000ff
        /*01cc*/ 	.word	0x00000018
        /*01d0*/ 	.short	0x0100
        /*01d2*/ 	.byte	0x0a
	.zero		1


	//   ....[7]....
        /*01d4*/ 	.word	0x000003b0
        /*01d8*/ 	.word	0x000000ff
        /*01dc*/ 	.word	0x000000b0
        /*01e0*/ 	.short	0x0100
        /*01e2*/ 	.byte	0x0a
	.zero		1


	//   ....[8]....
        /*01e4*/ 	.word	0x000003c0
        /*01e8*/ 	.word	0x000000ff
        /*01ec*/ 	.word	0x00000020
        /*01f0*/ 	.short	0x0100
        /*01f2*/ 	.byte	0x0a
	.zero		1


	//   ....[9]....
        /*01f4*/ 	.word	0x000003d0
        /*01f8*/ 	.word	0x000000ff
        /*01fc*/ 	.word	0x000000b8
        /*0200*/ 	.short	0x0100
        /*0202*/ 	.byte	0x0a
	.zero		1


	//   ....[10]....
        /*0204*/ 	.word	0x000003e0
        /*0208*/ 	.word	0x000000ff
        /*020c*/ 	.word	0x00000028
        /*0210*/ 	.short	0x0100
        /*0212*/ 	.byte	0x0a
	.zero		1


	//   ....[11]....
        /*0214*/ 	.word	0x000003f0
        /*0218*/ 	.word	0x000000ff
        /*021c*/ 	.word	0x000000c0
        /*0220*/ 	.short	0x0100
        /*0222*/ 	.byte	0x0a
	.zero		1


	//   ....[12]....
        /*0224*/ 	.word	0x00000400
        /*0228*/ 	.word	0x000000ff
        /*022c*/ 	.word	0x00000030
        /*0230*/ 	.short	0x0100
        /*0232*/ 	.byte	0x0a
	.zero		1


	//   ....[13]....
        /*0234*/ 	.word	0x00000410
        /*0238*/ 	.word	0x000000ff
        /*023c*/ 	.word	0x000000c8
        /*0240*/ 	.short	0x0100
        /*0242*/ 	.byte	0x0a
	.zero		1


	//   ....[14]....
        /*0244*/ 	.word	0x00000420
        /*0248*/ 	.word	0x000000ff
        /*024c*/ 	.word	0x00000038
        /*0250*/ 	.short	0x0100
        /*0252*/ 	.byte	0x0a
	.zero		1


	//   ....[15]....
        /*0254*/ 	.word	0x00000430
        /*0258*/ 	.word	0x000000ff
        /*025c*/ 	.word	0x000000d0
        /*0260*/ 	.short	0x0100
        /*0262*/ 	.byte	0x0a
	.zero		1


	//   ....[16]....
        /*0264*/ 	.word	0x00000440
        /*0268*/ 	.word	0x000000ff
        /*026c*/ 	.word	0x00000040
        /*0270*/ 	.short	0x0100
        /*0272*/ 	.byte	0x0a
	.zero		1


	//   ....[17]....
        /*0274*/ 	.word	0x00000450
        /*0278*/ 	.word	0x000000ff
        /*027c*/ 	.word	0x000000d8
        /*0280*/ 	.short	0x0100
        /*0282*/ 	.byte	0x0a
	.zero		1


	//   ....[18]....
        /*0284*/ 	.word	0x00000460
        /*0288*/ 	.word	0x000000ff
        /*028c*/ 	.word	0x00000048
        /*0290*/ 	.short	0x0100
        /*0292*/ 	.byte	0x0a
	.zero		1


	//   ....[19]....
        /*0294*/ 	.word	0x00000470
        /*0298*/ 	.word	0x000000ff
        /*029c*/ 	.word	0x000000e0
        /*02a0*/ 	.short	0x0100
        /*02a2*/ 	.byte	0x0a
	.zero		1


	//   ....[20]....
        /*02a4*/ 	.word	0x00000480
        /*02a8*/ 	.word	0x000000ff
        /*02ac*/ 	.word	0x00000050
        /*02b0*/ 	.short	0x0100
        /*02b2*/ 	.byte	0x0a
	.zero		1


	//   ....[21]....
        /*02b4*/ 	.word	0x00000490
        /*02b8*/ 	.word	0x000000ff
        /*02bc*/ 	.word	0x000000e8
        /*02c0*/ 	.short	0x0100
        /*02c2*/ 	.byte	0x0a
	.zero		1


	//   ....[22]....
        /*02c4*/ 	.word	0x000004a0
        /*02c8*/ 	.word	0x000000ff
        /*02cc*/ 	.word	0x00000058
        /*02d0*/ 	.short	0x0100
        /*02d2*/ 	.byte	0x0a
	.zero		1


	//   ....[23]....
        /*02d4*/ 	.word	0x000004b0
        /*02d8*/ 	.word	0x000000ff
        /*02dc*/ 	.word	0x000000f0
        /*02e0*/ 	.short	0x0100
        /*02e2*/ 	.byte	0x0a
	.zero		1


	//   ....[24]....
        /*02e4*/ 	.word	0x000004c0
        /*02e8*/ 	.word	0x000000ff
        /*02ec*/ 	.word	0x00000060
        /*02f0*/ 	.short	0x0100
        /*02f2*/ 	.byte	0x0a
	.zero		1


	//   ....[25]....
        /*02f4*/ 	.word	0x000004d0
        /*02f8*/ 	.word	0x000000ff
        /*02fc*/ 	.word	0x000000f8
        /*0300*/ 	.short	0x0100
        /*0302*/ 	.byte	0x0a
	.zero		1


	//   ....[26]....
        /*0304*/ 	.word	0x000004e0
        /*0308*/ 	.word	0x000000ff
        /*030c*/ 	.word	0x00000068
        /*0310*/ 	.short	0x0100
        /*0312*/ 	.byte	0x0a
	.zero		1


	//   ....[27]....
        /*0314*/ 	.word	0x000004f0
        /*0318*/ 	.word	0x000000ff
        /*031c*/ 	.word	0x00000100
        /*0320*/ 	.short	0x0100
        /*0322*/ 	.byte	0x0a
	.zero		1


	//   ....[28]....
        /*0324*/ 	.word	0x00000500
        /*0328*/ 	.word	0x000000ff
        /*032c*/ 	.word	0x00000070
        /*0330*/ 	.short	0x0100
        /*0332*/ 	.byte	0x0a
	.zero		1


	//   ....[29]....
        /*0334*/ 	.word	0x00000510
        /*0338*/ 	.word	0x000000ff
        /*033c*/ 	.word	0x00000108
        /*0340*/ 	.short	0x0100
        /*0342*/ 	.byte	0x0a
	.zero		1


	//   ....[30]....
        /*0344*/ 	.word	0x00000520
        /*0348*/ 	.word	0x000000ff
        /*034c*/ 	.word	0x00000078
        /*0350*/ 	.short	0x0100
        /*0352*/ 	.byte	0x0a
	.zero		1


	//   ....[31]....
        /*0354*/ 	.word	0x00000530
        /*0358*/ 	.word	0x000000ff
        /*035c*/ 	.word	0x00000110
        /*0360*/ 	.short	0x0100
        /*0362*/ 	.byte	0x0a
	.zero		1


	//   ....[32]....
        /*0364*/ 	.word	0x00000540
        /*0368*/ 	.word	0x000000ff
        /*036c*/ 	.word	0x00000080
        /*0370*/ 	.short	0x0100
        /*0372*/ 	.byte	0x0a
	.zero		1


	//   ....[33]....
        /*0374*/ 	.word	0x00000550
        /*0378*/ 	.word	0x000000ff
        /*037c*/ 	.word	0x00000118
        /*0380*/ 	.short	0x0100
        /*0382*/ 	.byte	0x0a
	.zero		1


	//   ....[34]....
        /*0384*/ 	.word	0x00000560
        /*0388*/ 	.word	0x000000ff
        /*038c*/ 	.word	0x00000088
        /*0390*/ 	.short	0x0100
        /*0392*/ 	.byte	0x0a
	.zero		1


	//   ....[35]....
        /*0394*/ 	.word	0x00000570
        /*0398*/ 	.word	0x000000ff
        /*039c*/ 	.word	0x00000120
        /*03a0*/ 	.short	0x0100
        /*03a2*/ 	.byte	0x0a
	.zero		1


	//   ....[36]....
        /*03a4*/ 	.word	0x00000580
        /*03a8*/ 	.word	0x000000ff
        /*03ac*/ 	.word	0x00000090
        /*03b0*/ 	.short	0x0100
        /*03b2*/ 	.byte	0x0a
	.zero		1


	//   ....[37]....
        /*03b4*/ 	.word	0x00000590
        /*03b8*/ 	.word	0x000000ff
        /*03bc*/ 	.word	0x00000128
        /*03c0*/ 	.short	0x0100
        /*03c2*/ 	.byte	0x0a
	.zero		1


	//   ....[38]....
        /*03c4*/ 	.word	0x00000980
        /*03c8*/ 	.word	0x000000ff
        /*03cc*/ 	.word	0x00000140
        /*03d0*/ 	.short	0x0100
        /*03d2*/ 	.byte	0x08
	.zero		1


	//   ....[39]....
        /*03d4*/ 	.word	0x000009f0
        /*03d8*/ 	.word	0x000000ff
        /*03dc*/ 	.word	0x00000148
        /*03e0*/ 	.short	0x0100
        /*03e2*/ 	.byte	0x08
	.zero		1


	//   ....[40]....
        /*03e4*/ 	.word	0x00001df0
        /*03e8*/ 	.word	0x000000ff
        /*03ec*/ 	.word	0x00000000
        /*03f0*/ 	.short	0x010a
        /*03f2*/ 	.byte	0x0c
	.zero		1


	//   ....[41]....
        /*03f4*/ 	.word	0x00001e50
        /*03f8*/ 	.word	0x000000ff
        /*03fc*/ 	.word	0x00000000
        /*0400*/ 	.short	0x010a
        /*0402*/ 	.byte	0x0c
	.zero		1


	//   ....[42]....
        /*0404*/ 	.word	0x00002ee0
        /*0408*/ 	.word	0x000000ff
        /*040c*/ 	.word	0x00000000
        /*0410*/ 	.short	0x010a
        /*0412*/ 	.byte	0x0e
	.zero		1


	//   ....[43]....
        /*0414*/ 	.word	0x00002f20
        /*0418*/ 	.word	0x000000ff
        /*041c*/ 	.word	0x00000000
        /*0420*/ 	.short	0x010a
        /*0422*/ 	.byte	0x0e
	.zero		1


	//   ....[44]....
        /*0424*/ 	.word	0x00003ba0
        /*0428*/ 	.word	0x000000e3
        /*042c*/ 	.word	0x00000000
        /*0430*/ 	.short	0x0101
        /*0432*/ 	.byte	0x3f
	.zero		1


	//   ....[45]....
        /*0434*/ 	.word	0x00004580
        /*0438*/ 	.word	0x00000018
        /*043c*/ 	.word	0x00000000
        /*0440*/ 	.short	0x0101
        /*0442*/ 	.byte	0x3f
	.zero		1


	//   ....[46]....
        /*0444*/ 	.word	0x0000d440
        /*0448*/ 	.word	0x0000000d
        /*044c*/ 	.word	0x00000098
        /*0450*/ 	.short	0x010a
        /*0452*/ 	.byte	0x3f
	.zero		1


	//   ....[47]....
        /*0454*/ 	.word	0x0000d850
        /*0458*/ 	.word	0x00000006
        /*045c*/ 	.word	0x00000148
        /*0460*/ 	.short	0x0101
        /*0462*/ 	.byte	0x3f
	.zero		1


	//   ....[48]....
        /*0464*/ 	.word	0x0000dfb0
        /*0468*/ 	.word	0x00000007
        /*046c*/ 	.word	0x00000000
        /*0470*/ 	.short	0x010a
        /*0472*/ 	.byte	0x3f
	.zero		1


	//   ....[49]....
        /*0474*/ 	.word	0x0000e030
        /*0478*/ 	.word	0x00000008
        /*047c*/ 	.word	0x00000000
        /*0480*/ 	.short	0x010a
        /*0482*/ 	.byte	0x3f
	.zero		1


	//   ....[50]....
        /*0484*/ 	.word	0x0000e0c0
        /*0488*/ 	.word	0x00000009
        /*048c*/ 	.word	0x00000000
        /*0490*/ 	.short	0x010a
        /*0492*/ 	.byte	0x3f
	.zero		1


	//   ....[51]....
        /*0494*/ 	.word	0x0000e150
        /*0498*/ 	.word	0x00000008
        /*049c*/ 	.word	0x00000000
        /*04a0*/ 	.short	0x010a
        /*04a2*/ 	.byte	0x3f
	.zero		1


	//   ....[52]....
        /*04a4*/ 	.word	0x0000e1e0
        /*04a8*/ 	.word	0x00000009
        /*04ac*/ 	.word	0x00000000
        /*04b0*/ 	.short	0x010a
        /*04b2*/ 	.byte	0x3f
	.zero		1


	//   ....[53]....
        /*04b4*/ 	.word	0x0000e270
        /*04b8*/ 	.word	0x00000008
        /*04bc*/ 	.word	0x00000000
        /*04c0*/ 	.short	0x010a
        /*04c2*/ 	.byte	0x3f
	.zero		1


	//   ....[54]....
        /*04c4*/ 	.word	0x0000e300
        /*04c8*/ 	.word	0x00000009
        /*04cc*/ 	.word	0x00000000
        /*04d0*/ 	.short	0x010a
        /*04d2*/ 	.byte	0x3f
	.zero		1


	//   ....[55]....
        /*04d4*/ 	.word	0x0000e390
        /*04d8*/ 	.word	0x00000008
        /*04dc*/ 	.word	0x00000000
        /*04e0*/ 	.short	0x010a
        /*04e2*/ 	.byte	0x3f
	.zero		1


	//   ....[56]....
        /*04e4*/ 	.word	0x0000e420
        /*04e8*/ 	.word	0x00000009
        /*04ec*/ 	.word	0x00000000
        /*04f0*/ 	.short	0x010a
        /*04f2*/ 	.byte	0x3f
	.zero		1


	//   ....[57]....
        /*04f4*/ 	.word	0x0000e4b0
        /*04f8*/ 	.word	0x00000008
        /*04fc*/ 	.word	0x00000000
        /*0500*/ 	.short	0x010a
        /*0502*/ 	.byte	0x3f
	.zero		1


	//   ....[58]....
        /*0504*/ 	.word	0x0000e540
        /*0508*/ 	.word	0x00000009
        /*050c*/ 	.word	0x00000000
        /*0510*/ 	.short	0x010a
        /*0512*/ 	.byte	0x3f
	.zero		1


	//   ....[59]....
        /*0514*/ 	.word	0x0000e5d0
        /*0518*/ 	.word	0x00000008
        /*051c*/ 	.word	0x00000000
        /*0520*/ 	.short	0x010a
        /*0522*/ 	.byte	0x3f
	.zero		1


	//   ....[60]....
        /*0524*/ 	.word	0x0000e660
        /*0528*/ 	.word	0x00000009
        /*052c*/ 	.word	0x00000000
        /*0530*/ 	.short	0x010a
        /*0532*/ 	.byte	0x3f
	.zero		1


	//   ....[61]....
        /*0534*/ 	.word	0x0000e6f0
        /*0538*/ 	.word	0x00000008
        /*053c*/ 	.word	0x00000000
        /*0540*/ 	.short	0x010a
        /*0542*/ 	.byte	0x3f
	.zero		1


	//   ....[62]....
        /*0544*/ 	.word	0x0000e780
        /*0548*/ 	.word	0x00000009
        /*054c*/ 	.word	0x00000000
        /*0550*/ 	.short	0x010a
        /*0552*/ 	.byte	0x3f
	.zero		1


	//   ....[63]....
        /*0554*/ 	.word	0x0000e810
        /*0558*/ 	.word	0x00000008
        /*055c*/ 	.word	0x00000000
        /*0560*/ 	.short	0x010a
        /*0562*/ 	.byte	0x3f
	.zero		1


	//   ....[64]....
        /*0564*/ 	.word	0x0000e8a0
        /*0568*/ 	.word	0x00000009
        /*056c*/ 	.word	0x00000000
        /*0570*/ 	.short	0x010a
        /*0572*/ 	.byte	0x3f
	.zero		1


	//   ....[65]....
        /*0574*/ 	.word	0x0000e930
        /*0578*/ 	.word	0x00000006
        /*057c*/ 	.word	0x00000000
        /*0580*/ 	.short	0x010a
        /*0582*/ 	.byte	0x3f
	.zero		1


	//   ....[66]....
        /*0584*/ 	.word	0x0000e9c0
        /*0588*/ 	.word	0x00000003
        /*058c*/ 	.word	0x00000000
        /*0590*/ 	.short	0x010a
        /*0592*/ 	.byte	0x3f
	.zero		1


	//   ....[67]....
        /*0594*/ 	.word	0x0000ea30
        /*0598*/ 	.word	0x00000003
        /*059c*/ 	.word	0x00000000
        /*05a0*/ 	.short	0x010a
        /*05a2*/ 	.byte	0x3f
	.zero		1


	//   ....[68]....
        /*05a4*/ 	.word	0x0000ea90
        /*05a8*/ 	.word	0x000000e4
        /*05ac*/ 	.word	0x00000000
        /*05b0*/ 	.short	0x010a
        /*05b2*/ 	.byte	0x3f
	.zero		1


	//   ....[69]....
        /*05b4*/ 	.word	0x0000eb60
        /*05b8*/ 	.word	0x0000000d
        /*05bc*/ 	.word	0x00000098
        /*05c0*/ 	.short	0x010a
        /*05c2*/ 	.byte	0x3f
	.zero		1


	//   ....[70]....
        /*05c4*/ 	.word	0x0000ec30
        /*05c8*/ 	.word	0x00000007
        /*05cc*/ 	.word	0x00000000
        /*05d0*/ 	.short	0x010a
        /*05d2*/ 	.byte	0x3f
	.zero		1


	//   ....[71]....
        /*05d4*/ 	.word	0x0000ec80
        /*05d8*/ 	.word	0x00000008
        /*05dc*/ 	.word	0x00000000
        /*05e0*/ 	.short	0x010a
        /*05e2*/ 	.byte	0x3f
	.zero		1


	//   ....[72]....
        /*05e4*/ 	.word	0x0000ecd0
        /*05e8*/ 	.word	0x00000009
        /*05ec*/ 	.word	0x00000000
        /*05f0*/ 	.short	0x010a
        /*05f2*/ 	.byte	0x3f
	.zero		1


	//   ....[73]....
        /*05f4*/ 	.word	0x0000ed20
        /*05f8*/ 	.word	0x00000008
        /*05fc*/ 	.word	0x00000000
        /*0600*/ 	.short	0x010a
        /*0602*/ 	.byte	0x3f
	.zero		1


	//   ....[74]....
        /*0604*/ 	.word	0x0000ed70
        /*0608*/ 	.word	0x00000009
        /*060c*/ 	.word	0x00000000
        /*0610*/ 	.short	0x010a
        /*0612*/ 	.byte	0x3f
	.zero		1


	//   ....[75]....
        /*0614*/ 	.word	0x0000edc0
        /*0618*/ 	.word	0x00000008
        /*061c*/ 	.word	0x00000000
        /*0620*/ 	.short	0x010a
        /*0622*/ 	.byte	0x3f
	.zero		1


	//   ....[76]....
        /*0624*/ 	.word	0x0000ee10
        /*0628*/ 	.word	0x00000009
        /*062c*/ 	.word	0x00000000
        /*0630*/ 	.short	0x010a
        /*0632*/ 	.byte	0x3f
	.zero		1


	//   ....[77]....
        /*0634*/ 	.word	0x0000ee60
        /*0638*/ 	.word	0x00000008
        /*063c*/ 	.word	0x00000000
        /*0640*/ 	.short	0x010a
        /*0642*/ 	.byte	0x3f
	.zero		1


	//   ....[78]....
        /*0644*/ 	.word	0x0000eeb0
        /*0648*/ 	.word	0x00000009
        /*064c*/ 	.word	0x00000000
        /*0650*/ 	.short	0x010a
        /*0652*/ 	.byte	0x3f
	.zero		1


	//   ....[79]....
        /*0654*/ 	.word	0x0000ef00
        /*0658*/ 	.word	0x00000008
        /*065c*/ 	.word	0x00000000
        /*0660*/ 	.short	0x010a
        /*0662*/ 	.byte	0x3f
	.zero		1


	//   ....[80]....
        /*0664*/ 	.word	0x0000ef50
        /*0668*/ 	.word	0x00000009
        /*066c*/ 	.word	0x00000000
        /*0670*/ 	.short	0x010a
        /*0672*/ 	.byte	0x3f
	.zero		1


	//   ....[81]....
        /*0674*/ 	.word	0x0000efa0
        /*0678*/ 	.word	0x00000008
        /*067c*/ 	.word	0x00000000
        /*0680*/ 	.short	0x010a
        /*0682*/ 	.byte	0x3f
	.zero		1


	//   ....[82]....
        /*0684*/ 	.word	0x0000eff0
        /*0688*/ 	.word	0x00000009
        /*068c*/ 	.word	0x00000000
        /*0690*/ 	.short	0x010a
        /*0692*/ 	.byte	0x3f
	.zero		1


	//   ....[83]....
        /*0694*/ 	.word	0x0000f040
        /*0698*/ 	.word	0x00000008
        /*069c*/ 	.word	0x00000000
        /*06a0*/ 	.short	0x010a
        /*06a2*/ 	.byte	0x3f
	.zero		1


	//   ....[84]....
        /*06a4*/ 	.word	0x0000f090
        /*06a8*/ 	.word	0x00000009
        /*06ac*/ 	.word	0x00000000
        /*06b0*/ 	.short	0x010a
        /*06b2*/ 	.byte	0x3f
	.zero		1


	//   ....[85]....
        /*06b4*/ 	.word	0x0000f0e0
        /*06b8*/ 	.word	0x00000008
        /*06bc*/ 	.word	0x00000000
        /*06c0*/ 	.short	0x010a
        /*06c2*/ 	.byte	0x3f
	.zero		1


	//   ....[86]....
        /*06c4*/ 	.word	0x0000f130
        /*06c8*/ 	.word	0x00000009
        /*06cc*/ 	.word	0x00000000
        /*06d0*/ 	.short	0x010a
        /*06d2*/ 	.byte	0x3f
	.zero		1


	//   ....[87]....
        /*06d4*/ 	.word	0x0000f180
        /*06d8*/ 	.word	0x00000006
        /*06dc*/ 	.word	0x00000000
        /*06e0*/ 	.short	0x010a
        /*06e2*/ 	.byte	0x3f
	.zero		1


	//----- nvinfo : EIATTR_NUM_MBARRIERS
	.align		4
.L_30:
        /*06e4*/ 	.byte	0x03, 0x38
        /*06e6*/ 	.short	0x0028


	//----- nvinfo : EIATTR_EXIT_INSTR_OFFSETS
	.align		4
        /*06e8*/ 	.byte	0x04, 0x1c
        /*06ea*/ 	.short	(.L_32 - .L_31)


	//   ....[0]....
.L_31:
        /*06ec*/ 	.word	0x00000be0


	//   ....[1]....
        /*06f0*/ 	.word	0x00001470


	//   ....[2]....
        /*06f4*/ 	.word	0x0000cb40


	//   ....[3]....
        /*06f8*/ 	.word	0x0000d0d0


	//   ....[4]....
        /*06fc*/ 	.word	0x0000ea10


	//----- nvinfo : EIATTR_MAX_THREADS
	.align		4
.L_32:
        /*0700*/ 	.byte	0x04, 0x05
        /*0702*/ 	.short	(.L_34 - .L_33)
.L_33:
        /*0704*/ 	.word	0x00000180
        /*0708*/ 	.word	0x00000001
        /*070c*/ 	.word	0x00000001


	//----- nvinfo : EIATTR_CRS_STACK_SIZE
	.align		4
.L_34:
        /*0710*/ 	.byte	0x04, 0x1e
        /*0712*/ 	.short	(.L_36 - .L_35)
.L_35:
        /*0714*/ 	.word	0x00000000


	//----- nvinfo : EIATTR_CBANK_PARAM_SIZE
	.align		4
.L_36:
        /*0718*/ 	.byte	0x03, 0x19
        /*071a*/ 	.short	0x0470


	//----- nvinfo : EIATTR_PARAM_CBANK
	.align		4
        /*071c*/ 	.byte	0x04, 0x0a
        /*071e*/ 	.short	(.L_38 - .L_37)
	.align		4
.L_37:
        /*0720*/ 	.word	index@(.nv.constant0._ZN7cutlass13device_kernelINS_4gemm6kernel13GemmUniversalIN4cute5tupleIJiiiiEEENS1_10collective13CollectiveMmaINS1_37MainloopSm90TmaGmmaWarpSpecializedFP8ILi19ENS5_IJNS4_1CILi2EEENSA_ILi1EEESC_EEENS1_35KernelTmaWarpSpecializedCooperativeEEENS5_IJNSA_ILi256EEENSA_ILi112EEENSA_ILi32EEEEEENS_12float_e4m3_tENS5_IJlSC_lEEESK_SL_NS4_8TiledMMAINS4_8MMA_AtomIJNS4_4SM904GMMA30MMA_64x16x32_F32E4M3E4M3_SS_TNILNSP_7ScaleInE1ELSR_1EEEEEENS4_6LayoutISD_NS5_IJSC_NSA_ILi0EEESV_EEEEENS5_IJNS4_10UnderscoreESY_SY_EEEEENS4_13SM90_TMA_LOADENS4_14ComposedLayoutINS4_7SwizzleILi1ELi4ELi3EEENS4_18smem_ptr_flag_bitsILi8EEENSU_INS5_IJNSA_ILi8EEESI_EEENS5_IJSI_SC_EEEEEEEvNS4_8identityENS4_23SM90_TMA_LOAD_MULTICASTES1B_vS1C_EENS_8epilogue10collective6detail29Sm90TmaWarpSpecializedAdapterINS1G_15DefaultEpilogueISK_SL_SL_NS1F_6thread17LinearCombinationISK_Li1EffLNS1K_9ScaleType4KindE0ELNS_15FloatRoundStyleE2ESK_EENS1_15EpilogueDefaultEEEEEvvEEEEvNT_6ParamsE)
        /*0724*/ 	.short	0x0210
        /*0726*/ 	.short	0x0470


	//----- nvinfo : EIATTR_SW_WAR
	.align		4
.L_38:
        /*0728*/ 	.byte	0x04, 0x36
        /*072a*/ 	.short	(.L_40 - .L_39)
.L_39:
        /*072c*/ 	.word	0x00000008
.L_40:


//--------------------- .nv.callgraph             --------------------------
	.section	.nv.callgraph,"",@"SHT_CUDA_CALLGRAPH"
	.align	4
	.sectionentsize	8
	.align		4
        /*0000*/ 	.word	0x00000000
	.align		4
        /*0004*/ 	.word	0xffffffff
	.align		4
        /*0008*/ 	.word	0x00000000
	.align		4
        /*000c*/ 	.word	0xfffffffe
	.align		4
        /*0010*/ 	.word	0x00000000
	.align		4
        /*0014*/ 	.word	0xfffffffd
	.align		4
        /*0018*/ 	.word	0x00000000
	.align		4
        /*001c*/ 	.word	0xfffffffc


//--------------------- .nv.constant4             --------------------------
	.section	.nv.constant4,"a",@progbits
	.align	8
	.align		8
.nv.constant4:
        /*0000*/ 	.dword	_ZN40_INTERNAL_1c7c8243_4_k_cu_40231ee3_148864cuda3std3__45__cpo5beginE
	.align		8
        /*0008*/ 	.dword	_ZN40_INTERNAL_1c7c8243_4_k_cu_40231ee3_148864cuda3std3__45__cpo3endE
	.align		8
        /*0010*/ 	.dword	_ZN40_INTERNAL_1c7c8243_4_k_cu_40231ee3_148864cuda3std3__45__cpo6cbeginE
	.align		8
        /*0018*/ 	.dword	_ZN40_INTERNAL_1c7c8243_4_k_cu_40231ee3_148864cuda3std3__45__cpo4cendE
	.align		8
        /*0020*/ 	.dword	_ZN40_INTERNAL_1c7c8243_4_k_cu_40231ee3_148864cuda3std3__442_GLOBAL__N__1c7c8243_4_k_cu_40231ee3_148866ignoreE
	.align		8
        /*0028*/ 	.dword	_ZN40_INTERNAL_1c7c8243_4_k_cu_40231ee3_148864cuda3std3__419piecewise_constructE
	.align		8
        /*0030*/ 	.dword	_ZN40_INTERNAL_1c7c8243_4_k_cu_40231ee3_148864cuda3std3__48in_placeE
	.align		8
        /*0038*/ 	.dword	_ZN40_INTERNAL_1c7c8243_4_k_cu_40231ee3_148864cuda3std6ranges3__45__cpo4swapE
	.align		8
        /*0040*/ 	.dword	_ZN40_INTERNAL_1c7c8243_4_k_cu_40231ee3_148864cuda3std6ranges3__45__cpo9iter_moveE
	.align		8
        /*0048*/ 	.dword	_ZN40_INTERNAL_1c7c8243_4_k_cu_40231ee3_148864cute7productE
	.align		8
        /*0050*/ 	.dword	_ZN40_INTERNAL_1c7c8243_4_k_cu_40231ee3_148864cute1_E


//--------------------- .text._ZN7cutlass13device_kernelINS_4gemm6kernel13GemmUniversalIN4cute5tupleIJiiiiEEENS1_10collective13CollectiveMmaINS1_37MainloopSm90TmaGmmaWarpSpecializedFP8ILi19ENS5_IJNS4_1CILi2EEENSA_ILi1EEESC_EEENS1_35KernelTmaWarpSpecializedCooperativeEEENS5_IJNSA_ILi256EEENSA_ILi112EEENSA_ILi32EEEEEENS_12float_e4m3_tENS5_IJlSC_lEEESK_SL_NS4_8TiledMMAINS4_8MMA_AtomIJNS4_4SM904GMMA30MMA_64x16x32_F32E4M3E4M3_SS_TNILNSP_7ScaleInE1ELSR_1EEEEEENS4_6LayoutISD_NS5_IJSC_NSA_ILi0EEESV_EEEEENS5_IJNS4_10UnderscoreESY_SY_EEEEENS4_13SM90_TMA_LOADENS4_14ComposedLayoutINS4_7SwizzleILi1ELi4ELi3EEENS4_18smem_ptr_flag_bitsILi8EEENSU_INS5_IJNSA_ILi8EEESI_EEENS5_IJSI_SC_EEEEEEEvNS4_8identityENS4_23SM90_TMA_LOAD_MULTICASTES1B_vS1C_EENS_8epilogue10collective6detail29Sm90TmaWarpSpecializedAdapterINS1G_15DefaultEpilogueISK_SL_SL_NS1F_6thread17LinearCombinationISK_Li1EffLNS1K_9ScaleType4KindE0ELNS_15FloatRoundStyleE2ESK_EENS1_15EpilogueDefaultEEEEEvvEEEEvNT_6ParamsE --------------------------
	.section	.text._ZN7cutlass13device_kernelINS_4gemm6kernel13GemmUniversalIN4cute5tupleIJiiiiEEENS1_10collective13CollectiveMmaINS1_37MainloopSm90TmaGmmaWarpSpecializedFP8ILi19ENS5_IJNS4_1CILi2EEENSA_ILi1EEESC_EEENS1_35KernelTmaWarpSpecializedCooperativeEEENS5_IJNSA_ILi256EEENSA_ILi112EEENSA_ILi32EEEEEENS_12float_e4m3_tENS5_IJlSC_lEEESK_SL_NS4_8TiledMMAINS4_8MMA_AtomIJNS4_4SM904GMMA30MMA_64x16x32_F32E4M3E4M3_SS_TNILNSP_7ScaleInE1ELSR_1EEEEEENS4_6LayoutISD_NS5_IJSC_NSA_ILi0EEESV_EEEEENS5_IJNS4_10UnderscoreESY_SY_EEEEENS4_13SM90_TMA_LOADENS4_14ComposedLayoutINS4_7SwizzleILi1ELi4ELi3EEENS4_18smem_ptr_flag_bitsILi8EEENSU_INS5_IJNSA_ILi8EEESI_EEENS5_IJSI_SC_EEEEEEEvNS4_8identityENS4_23SM90_TMA_LOAD_MULTICASTES1B_vS1C_EENS_8epilogue10collective6detail29Sm90TmaWarpSpecializedAdapterINS1G_15DefaultEpilogueISK_SL_SL_NS1F_6thread17LinearCombinationISK_Li1EffLNS1K_9ScaleType4KindE0ELNS_15FloatRoundStyleE2ESK_EENS1_15EpilogueDefaultEEEEEvvEEEEvNT_6ParamsE,"ax",@progbits
	.align	128
.text._ZN7cutlass13device_kernelINS_4gemm6kernel13GemmUniversalIN4cute5tupleIJiiiiEEENS1_10collective13CollectiveMmaINS1_37MainloopSm90TmaGmmaWarpSpecializedFP8ILi19ENS5_IJNS4_1CILi2EEENSA_ILi1EEESC_EEENS1_35KernelTmaWarpSpecializedCooperativeEEENS5_IJNSA_ILi256EEENSA_ILi112EEENSA_ILi32EEEEEENS_12float_e4m3_tENS5_IJlSC_lEEESK_SL_NS4_8TiledMMAINS4_8MMA_AtomIJNS4_4SM904GMMA30MMA_64x16x32_F32E4M3E4M3_SS_TNILNSP_7ScaleInE1ELSR_1EEEEEENS4_6LayoutISD_NS5_IJSC_NSA_ILi0EEESV_EEEEENS5_IJNS4_10UnderscoreESY_SY_EEEEENS4_13SM90_TMA_LOADENS4_14ComposedLayoutINS4_7SwizzleILi1ELi4ELi3EEENS4_18smem_ptr_flag_bitsILi8EEENSU_INS5_IJNSA_ILi8EEESI_EEENS5_IJSI_SC_EEEEEEEvNS4_8identityENS4_23SM90_TMA_LOAD_MULTICASTES1B_vS1C_EENS_8epilogue10collective6detail29Sm90TmaWarpSpecializedAdapterINS1G_15DefaultEpilogueISK_SL_SL_NS1F_6thread17LinearCombinationISK_Li1EffLNS1K_9ScaleType4KindE0ELNS_15FloatRoundStyleE2ESK_EENS1_15EpilogueDefaultEEEEEvvEEEEvNT_6ParamsE:
        .type           _ZN7cutlass13device_kernelINS_4gemm6kernel13GemmUniversalIN4cute5tupleIJiiiiEEENS1_10collective13CollectiveMmaINS1_37MainloopSm90TmaGmmaWarpSpecializedFP8ILi19ENS5_IJNS4_1CILi2EEENSA_ILi1EEESC_EEENS1_35KernelTmaWarpSpecializedCooperativeEEENS5_IJNSA_ILi256EEENSA_ILi112EEENSA_ILi32EEEEEENS_12float_e4m3_tENS5_IJlSC_lEEESK_SL_NS4_8TiledMMAINS4_8MMA_AtomIJNS4_4SM904GMMA30MMA_64x16x32_F32E4M3E4M3_SS_TNILNSP_7ScaleInE1ELSR_1EEEEEENS4_6LayoutISD_NS5_IJSC_NSA_ILi0EEESV_EEEEENS5_IJNS4_10UnderscoreESY_SY_EEEEENS4_13SM90_TMA_LOADENS4_14ComposedLayoutINS4_7SwizzleILi1ELi4ELi3EEENS4_18smem_ptr_flag_bitsILi8EEENSU_INS5_IJNSA_ILi8EEESI_EEENS5_IJSI_SC_EEEEEEEvNS4_8identityENS4_23SM90_TMA_LOAD_MULTICASTES1B_vS1C_EENS_8epilogue10collective6detail29Sm90TmaWarpSpecializedAdapterINS1G_15DefaultEpilogueISK_SL_SL_NS1F_6thread17LinearCombinationISK_Li1EffLNS1K_9ScaleType4KindE0ELNS_15FloatRoundStyleE2ESK_EENS1_15EpilogueDefaultEEEEEvvEEEEvNT_6ParamsE,@function
        .size           _ZN7cutlass13device_kernelINS_4gemm6kernel13GemmUniversalIN4cute5tupleIJiiiiEEENS1_10collective13CollectiveMmaINS1_37MainloopSm90TmaGmmaWarpSpecializedFP8ILi19ENS5_IJNS4_1CILi2EEENSA_ILi1EEESC_EEENS1_35KernelTmaWarpSpecializedCooperativeEEENS5_IJNSA_ILi256EEENSA_ILi112EEENSA_ILi32EEEEEENS_12float_e4m3_tENS5_IJlSC_lEEESK_SL_NS4_8TiledMMAINS4_8MMA_AtomIJNS4_4SM904GMMA30MMA_64x16x32_F32E4M3E4M3_SS_TNILNSP_7ScaleInE1ELSR_1EEEEEENS4_6LayoutISD_NS5_IJSC_NSA_ILi0EEESV_EEEEENS5_IJNS4_10UnderscoreESY_SY_EEEEENS4_13SM90_TMA_LOADENS4_14ComposedLayoutINS4_7SwizzleILi1ELi4ELi3EEENS4_18smem_ptr_flag_bitsILi8EEENSU_INS5_IJNSA_ILi8EEESI_EEENS5_IJSI_SC_EEEEEEEvNS4_8identityENS4_23SM90_TMA_LOAD_MULTICASTES1B_vS1C_EENS_8epilogue10collective6detail29Sm90TmaWarpSpecializedAdapterINS1G_15DefaultEpilogueISK_SL_SL_NS1F_6thread17LinearCombinationISK_Li1EffLNS1K_9ScaleType4KindE0ELNS_15FloatRoundStyleE2ESK_EENS1_15EpilogueDefaultEEEEEvvEEEEvNT_6ParamsE,(.L_x_333 - _ZN7cutlass13device_kernelINS_4gemm6kernel13GemmUniversalIN4cute5tupleIJiiiiEEENS1_10collective13CollectiveMmaINS1_37MainloopSm90TmaGmmaWarpSpecializedFP8ILi19ENS5_IJNS4_1CILi2EEENSA_ILi1EEESC_EEENS1_35KernelTmaWarpSpecializedCooperativeEEENS5_IJNSA_ILi256EEENSA_ILi112EEENSA_ILi32EEEEEENS_12float_e4m3_tENS5_IJlSC_lEEESK_SL_NS4_8TiledMMAINS4_8MMA_AtomIJNS4_4SM904GMMA30MMA_64x16x32_F32E4M3E4M3_SS_TNILNSP_7ScaleInE1ELSR_1EEEEEENS4_6LayoutISD_NS5_IJSC_NSA_ILi0EEESV_EEEEENS5_IJNS4_10UnderscoreESY_SY_EEEEENS4_13SM90_TMA_LOADENS4_14ComposedLayoutINS4_7SwizzleILi1ELi4ELi3EEENS4_18smem_ptr_flag_bitsILi8EEENSU_INS5_IJNSA_ILi8EEESI_EEENS5_IJSI_SC_EEEEEEEvNS4_8identityENS4_23SM90_TMA_LOAD_MULTICASTES1B_vS1C_EENS_8epilogue10collective6detail29Sm90TmaWarpSpecializedAdapterINS1G_15DefaultEpilogueISK_SL_SL_NS1F_6thread17LinearCombinationISK_Li1EffLNS1K_9ScaleType4KindE0ELNS_15FloatRoundStyleE2ESK_EENS1_15EpilogueDefaultEEEEEvvEEEEvNT_6ParamsE)
        .other          _ZN7cutlass13device_kernelINS_4gemm6kernel13GemmUniversalIN4cute5tupleIJiiiiEEENS1_10collective13CollectiveMmaINS1_37MainloopSm90TmaGmmaWarpSpecializedFP8ILi19ENS5_IJNS4_1CILi2EEENSA_ILi1EEESC_EEENS1_35KernelTmaWarpSpecializedCooperativeEEENS5_IJNSA_ILi256EEENSA_ILi112EEENSA_ILi32EEEEEENS_12float_e4m3_tENS5_IJlSC_lEEESK_SL_NS4_8TiledMMAINS4_8MMA_AtomIJNS4_4SM904GMMA30MMA_64x16x32_F32E4M3E4M3_SS_TNILNSP_7ScaleInE1ELSR_1EEEEEENS4_6LayoutISD_NS5_IJSC_NSA_ILi0EEESV_EEEEENS5_IJNS4_10UnderscoreESY_SY_EEEEENS4_13SM90_TMA_LOADENS4_14ComposedLayoutINS4_7SwizzleILi1ELi4ELi3EEENS4_18smem_ptr_flag_bitsILi8EEENSU_INS5_IJNSA_ILi8EEESI_EEENS5_IJSI_SC_EEEEEEEvNS4_8identityENS4_23SM90_TMA_LOAD_MULTICASTES1B_vS1C_EENS_8epilogue10collective6detail29Sm90TmaWarpSpecializedAdapterINS1G_15DefaultEpilogueISK_SL_SL_NS1F_6thread17LinearCombinationISK_Li1EffLNS1K_9ScaleType4KindE0ELNS_15FloatRoundStyleE2ESK_EENS1_15EpilogueDefaultEEEEEvvEEEEvNT_6ParamsE,@"STO_CUDA_ENTRY STV_DEFAULT"
_ZN7cutlass13device_kernelINS_4gemm6kernel13GemmUniversalIN4cute5tupleIJiiiiEEENS1_10collective13CollectiveMmaINS1_37MainloopSm90TmaGmmaWarpSpecializedFP8ILi19ENS5_IJNS4_1CILi2EEENSA_ILi1EEESC_EEENS1_35KernelTmaWarpSpecializedCooperativeEEENS5_IJNSA_ILi256EEENSA_ILi112EEENSA_ILi32EEEEEENS_12float_e4m3_tENS5_IJlSC_lEEESK_SL_NS4_8TiledMMAINS4_8MMA_AtomIJNS4_4SM904GMMA30MMA_64x16x32_F32E4M3E4M3_SS_TNILNSP_7ScaleInE1ELSR_1EEEEEENS4_6LayoutISD_NS5_IJSC_NSA_ILi0EEESV_EEEEENS5_IJNS4_10UnderscoreESY_SY_EEEEENS4_13SM90_TMA_LOADENS4_14ComposedLayoutINS4_7SwizzleILi1ELi4ELi3EEENS4_18smem_ptr_flag_bitsILi8EEENSU_INS5_IJNSA_ILi8EEESI_EEENS5_IJSI_SC_EEEEEEEvNS4_8identityENS4_23SM90_TMA_LOAD_MULTICASTES1B_vS1C_EENS_8epilogue10collective6detail29Sm90TmaWarpSpecializedAdapterINS1G_15DefaultEpilogueISK_SL_SL_NS1F_6thread17LinearCombinationISK_Li1EffLNS1K_9ScaleType4KindE0ELNS_15FloatRoundStyleE2ESK_EENS1_15EpilogueDefaultEEEEEvvEEEEvNT_6ParamsE:
[----:B------:R-:W0:Y:S02]  /*0000*/  LDC R1, c[0x0][0x28] ;  /* 0x00000a00ff017b82 */ /* 0x000e240000000800 */
[----:B0-----:R-:W-:Y:S01]  /*0010*/  VIADD R1, R1, 0xffffffe0 ;  /* 0xffffffe001017836 */ /* 0x001fe20000000000 */
[----:B------:R-:W0:Y:S01]  /*0020*/  S2R R4, SR_TID.X ;  /* 0x0000000000047919 */ /* 0x000e220000002100 */
[----:B------:R-:W-:Y:S01]  /*0030*/  ELECT P0, URZ, PT ;  /* 0x00000000003f782f */ /* 0x000fe20003800000 */
[----:B------:R-:W-:Y:S01]  /*0040*/  BSSY B0, `(.L_x_0) ;  /* 0x0000015000007945 */ /* 0x000fe20003800000 */
[--C-:B0-----:R-:W-:Y:S02]  /*0050*/  SHF.R.U32.HI R0, RZ, 0x5, R4.reuse ;  /* 0x00000005ff007819 */ /* 0x101fe40000011604 */
[----:B------:R-:W-:-:S03]  /*0060*/  SHF.R.U32.HI R2, RZ, 0x7, R4 ;  /* 0x00000007ff027819 */ /* 0x000fc60000011604 */
[----:B------:R-:W0:Y:S04]  /*0070*/  SHFL.IDX PT, R3, R0, RZ, 0x1f ;  /* 0x00001fff00037589 */ /* 0x000e2800000e0000 */
[----:B------:R-:W1:Y:S01]  /*0080*/  SHFL.IDX PT, R2, R2, RZ, 0x1f ;  /* 0x00001fff02027589 */ /* 0x000e6200000e0000 */
[----:B0-----:R-:W-:Y:S02]  /*0090*/  R2UR UR4, R3 ;  /* 0x00000000030472ca */ /* 0x001fe400000e0000 */
[----:B-1----:R-:W-:-:S11]  /*00a0*/  R2UR UR8, R2 ;  /* 0x00000000020872ca */ /* 0x002fd600000e0000 */
[----:B------:R-:W-:Y:S02]  /*00b0*/  USHF.R.S32.HI UR5, URZ, 0x1f, UR4 ;  /* 0x0000001f3f057899 */ /* 0x000fe40008011404 */
[----:B------:R-:W-:Y:S02]  /*00c0*/  ISETP.NE.OR P0, PT, RZ, UR4, !P0 ;  /* 0x00000004ff007c0c */ /* 0x000fe4000c705670 */
[----:B------:R-:W-:-:S04]  /*00d0*/  ULEA.HI UR5, UR5, UR4, URZ, 0x2 ;  /* 0x0000000405057291 */ /* 0x000fc8000f8f103f */
[----:B------:R-:W-:-:S04]  /*00e0*/  ULOP3.LUT UR5, UR5, 0xfffffffc, URZ, 0xc0, !UPT ;  /* 0xfffffffc05057892 */ /* 0x000fc8000f8ec03f */
[----:B------:R-:W-:-:S03]  /*00f0*/  UIADD3 UR6, UR4, -UR5, URZ ;  /* 0x8000000504067290 */ /* 0x000fc6000fffe03f */
[----:B------:R-:W-:Y:S09]  /*0100*/  @P0 BRA `(.L_x_1) ;  /* 0x0000000000200947 */ /* 0x000ff20003800000 */
[----:B------:R-:W-:Y:S02]  /*0110*/  ULDC.64 UR4, c[0x0][0x198] ;  /* 0x0000660000047ab9 */ /* 0x000fe40000000a00 */
[----:B------:R-:W-:Y:S02]  /*0120*/  UIADD3 UR10, UP0, UR4, 0xf0, URZ ;  /* 0x000000f0040a7890 */ /* 0x000fe4000ff1e03f */
[----:B------:R-:W-:Y:S02]  /*0130*/  UIADD3 UR4, UP1, UR4, 0x1f0, URZ ;  /* 0x000001f004047890 */ /* 0x000fe4000ff3e03f */
[----:B------:R-:W-:Y:S02]  /*0140*/  UIADD3.X UR11, URZ, UR5, URZ, UP0, !UPT ;  /* 0x000000053f0b7290 */ /* 0x000fe400087fe43f */
[----:B------:R-:W-:-:S07]  /*0150*/  UIADD3.X UR5, URZ, UR5, URZ, UP1, !UPT ;  /* 0x000000053f057290 */ /* 0x000fce0008ffe43f */
[----:B------:R0:W-:Y:S02]  /*0160*/  UTMACCTL.PF [UR10] ;  /* 0x000000000a0079b9 */ /* 0x0001e40008040000 */
[----:B------:R0:W-:Y:S02]  /*0170*/  UTMACCTL.PF [UR4] ;  /* 0x00000000040079b9 */ /* 0x0001e40008040000 */
[----:B0-----:R-:W-:Y:S01]  /*0180*/  NOP ;  /* 0x0000000000007918 */ /* 0x001fe20000000000 */
.L_x_1:
[----:B------:R-:W-:Y:S05]  /*0190*/  BSYNC B0 ;  /* 0x0000000000007941 */ /* 0x000fea0003800000 */
.L_x_0:
[----:B------:R-:W0:Y:S01]  /*01a0*/  SHFL.IDX PT, R3, R0, RZ, 0x1f ;  /* 0x00001fff00037589 */ /* 0x000e2200000e0000 */
[----:B------:R-:W-:Y:S01]  /*01b0*/  UISETP.NE.AND UP0, UPT, UR6, 0x3, UPT ;  /* 0x000000030600788c */ /* 0x000fe2000bf05270 */
[----:B------:R-:W-:Y:S01]  /*01c0*/  ISETP.NE.AND P1, PT, RZ, UR8, PT ;  /* 0x00000008ff007c0c */ /* 0x000fe2000bf25270 */
[----:B------:R-:W-:Y:S02]  /*01d0*/  UIADD3 UR11, UR8, -0x1, URZ ;  /* 0xffffffff080b7890 */ /* 0x000fe4000fffe03f */
[----:B------:R-:W-:Y:S02]  /*01e0*/  UISETP.EQ.OR UP0, UPT, UR6, URZ, !UP0 ;  /* 0x0000003f0600728c */ /* 0x000fe4000c702670 */
[----:B------:R-:W-:Y:S02]  /*01f0*/  UISETP.GE.U32.AND UP1, UPT, UR11, 0x2, UPT ;  /* 0x000000020b00788c */ /* 0x000fe4000bf26070 */
[----:B------:R-:W-:-:S04]  /*0200*/  UISETP.EQ.AND UP0, UPT, UR8, URZ, UP0 ;  /* 0x0000003f0800728c */ /* 0x000fc80008702270 */
[----:B------:R-:W-:-:S04]  /*0210*/  USEL UR7, URZ, 0x1, !UP0 ;  /* 0x000000013f077887 */ /* 0x000fc8000c000000 */
[----:B------:R-:W-:Y:S01]  /*0220*/  USEL UR7, UR7, 0x2, UP1 ;  /* 0x0000000207077887 */ /* 0x000fe20008800000 */
[----:B0-----:R-:W-:-:S13]  /*0230*/  ISETP.NE.AND P0, PT, R3, RZ, PT ;  /* 0x000000ff0300720c */ /* 0x001fda0003f05270 */
[----:B------:R-:W-:Y:S05]  /*0240*/  @P0 BRA `(.L_x_2) ;  /* 0x0000000000dc0947 */ /* 0x000fea0003800000 */
[----:B------:R-:W-:Y:S01]  /*0250*/  ELECT P0, URZ, PT ;  /* 0x00000000003f782f */ /* 0x000fe20003800000 */
[----:B------:R-:W-:-:S12]  /*0260*/  BSSY B0, `(.L_x_2) ;  /* 0x0000035000007945 */ /* 0x000fd80003800000 */
[----:B------:R-:W-:Y:S05]  /*0270*/  @!P0 BRA `(.L_x_3) ;  /* 0x0000000000cc8947 */ /* 0x000fea0003800000 */
[----:B------:R-:W0:Y:S01]  /*0280*/  S2UR UR10, SR_CgaCtaId ;  /* 0x00000000000a79c3 */ /* 0x000e220000008800 */
[----:B------:R-:W-:Y:S01]  /*0290*/  UMOV UR4, 0x400 ;  /* 0x0000040000047882 */ /* 0x000fe20000000000 */
[----:B------:R-:W-:Y:S01]  /*02a0*/  UMOV UR5, 0x1 ;  /* 0x0000000100057882 */ /* 0x000fe20000000000 */
[----:B------:R-:W-:Y:S02]  /*02b0*/  UMOV UR8, 0x4 ;  /* 0x0000000400087882 */ /* 0x000fe40000000000 */
[----:B------:R-:W-:-:S04]  /*02c0*/  UIADD3 UR8, -UR8, 0x100000, URZ ;  /* 0x0010000008087890 */ /* 0x000fc8000fffe13f */
[----:B------:R-:W-:Y:S02]  /*02d0*/  USHF.L.U32 UR9, UR8, 0xb, URZ ;  /* 0x0000000b08097899 */ /* 0x000fe4000800063f */
[----:B------:R-:W-:Y:S02]  /*02e0*/  USHF.L.U32 UR8, UR8, 0x1, URZ ;  /* 0x0000000108087899 */ /* 0x000fe4000800063f */
[----:B0-----:R-:W-:Y:S02]  /*02f0*/  ULEA UR10, UR10, UR4, 0x18 ;  /* 0x000000040a0a7291 */ /* 0x001fe4000f8ec03f */
[----:B------:R-:W-:-:S04]  /*0300*/  UIADD3 UR4, -UR5, 0x100000, URZ ;  /* 0x0010000005047890 */ /* 0x000fc8000fffe13f */
[----:B------:R-:W-:Y:S02]  /*0310*/  USHF.L.U32 UR5, UR4, 0xb, URZ ;  /* 0x0000000b04057899 */ /* 0x000fe4000800063f */
[----:B------:R-:W-:Y:S01]  /*0320*/  USHF.L.U32 UR4, UR4, 0x1, URZ ;  /* 0x0000000104047899 */ /* 0x000fe2000800063f */
[----:B------:R-:W0:Y:S11]  /*0330*/  FENCE.VIEW.ASYNC.S ;  /* 0x00000000000073c6 */ /* 0x000e360000000000 */
[----:B0-----:R0:W1:Y:S01]  /*0340*/  SYNCS.EXCH.64 URZ, [UR10], UR4 ;  /* 0x000000040a3f75b2 */ /* 0x0010620008000100 */
[----:B------:R0:W2:Y:S01]  /*0350*/  SYNCS.EXCH.64 URZ, [UR10+0x98], UR8 ;  /* 0x000098080a3f75b2 */ /* 0x0000a20008000100 */
[----:B------:R0:W3:Y:S01]  /*0360*/  SYNCS.EXCH.64 URZ, [UR10+0x8], UR4 ;  /* 0x000008040a3f75b2 */ /* 0x0000e20008000100 */
[----:B------:R0:W4:Y:S01]  /*0370*/  SYNCS.EXCH.64 URZ, [UR10+0xa0], UR8 ;  /* 0x0000a0080a3f75b2 */ /* 0x0001220008000100 */
[----:B------:R0:W0:Y:S01]  /*0380*/  SYNCS.EXCH.64 URZ, [UR10+0x10], UR4 ;  /* 0x000010040a3f75b2 */ /* 0x0000220008000100 */
        /* <DEDUP_REMOVED lines=33> */
[----:B-1234-:R-:W-:Y:S01]  /*05a0*/  NOP ;  /* 0x0000000000007918 */ /* 0x01efe20000000000 */
.L_x_3:
[----:B0-----:R-:W-:Y:S05]  /*05b0*/  BSYNC B0 ;  /* 0x0000000000007941 */ /* 0x001fea0003800000 */
.L_x_2:
[----:B------:R-:W-:Y:S01]  /*05c0*/  SHF.R.S32.HI R2, RZ, 0x1f, R4 ;  /* 0x0000001fff027819 */ /* 0x000fe20000011404 */
[----:B------:R-:W0:Y:S01]  /*05d0*/  SHFL.IDX PT, R0, R0, RZ, 0x1f ;  /* 0x00001fff00007589 */ /* 0x000e2200000e0000 */
[----:B------:R-:W1:Y:S01]  /*05e0*/  S2UR UR10, SR_CTAID.X ;  /* 0x00000000000a79c3 */ /* 0x000e620000002500 */
[----:B------:R-:W-:Y:S02]  /*05f0*/  ELECT P0, URZ, PT ;  /* 0x00000000003f782f */ /* 0x000fe40003800000 */
[----:B------:R-:W-:Y:S01]  /*0600*/  LEA.HI R2, R2, R4, RZ, 0x7 ;  /* 0x0000000402027211 */ /* 0x000fe200078f38ff */
[----:B------:R-:W-:Y:S01]  /*0610*/  ULDC UR4, c[0x0][0x150] ;  /* 0x0000540000047ab9 */ /* 0x000fe20000000800 */
[----:B------:R-:W-:Y:S01]  /*0620*/  SHF.R.S32.HI R6, RZ, 0x1f, R3 ;  /* 0x0000001fff067819 */ /* 0x000fe20000011403 */
[----:B------:R-:W-:Y:S01]  /*0630*/  NOP ;  /* 0x0000000000007918 */ /* 0x000fe20000000000 */
[----:B------:R-:W-:Y:S01]  /*0640*/  LOP3.LUT R2, R2, 0xffffff80, RZ, 0xc0, !PT ;  /* 0xffffff8002027812 */ /* 0x000fe200078ec0ff */
[----:B------:R-:W-:Y:S01]  /*0650*/  NOP ;  /* 0x0000000000007918 */ /* 0x000fe20000000000 */
[----:B------:R-:W-:Y:S01]  /*0660*/  LEA.HI R6, R6, R3, RZ, 0x2 ;  /* 0x0000000306067211 */ /* 0x000fe200078f10ff */
[----:B------:R-:W2:Y:S02]  /*0670*/  LDC R8, c[0x0][0x144] ;  /* 0x00005100ff087b82 */ /* 0x000ea40000000800 */
[----:B------:R-:W-:Y:S01]  /*0680*/  IMAD.IADD R4, R4, 0x1, -R2 ;  /* 0x0000000104047824 */ /* 0x000fe200078e0a02 */
[----:B------:R-:W-:Y:S01]  /*0690*/  LOP3.LUT R6, R6, 0x3ffffffc, RZ, 0xc0, !PT ;  /* 0x3ffffffc06067812 */ /* 0x000fe200078ec0ff */
[----:B------:R-:W3:Y:S03]  /*06a0*/  S2R R2, SR_CTAID.Y ;  /* 0x0000000000027919 */ /* 0x000ee60000002600 */
[----:B------:R-:W-:Y:S01]  /*06b0*/  SHF.R.S32.HI R5, RZ, 0x1f, R4 ;  /* 0x0000001fff057819 */ /* 0x000fe20000011404 */
[----:B------:R-:W-:Y:S01]  /*06c0*/  IMAD.IADD R6, R3, 0x1, -R6 ;  /* 0x0000000103067824 */ /* 0x000fe200078e0a06 */
[----:B------:R-:W4:Y:S02]  /*06d0*/  LDC R11, c[0x0][0x148] ;  /* 0x00005200ff0b7b82 */ /* 0x000f240000000800 */
[----:B------:R-:W-:-:S02]  /*06e0*/  LEA.HI R5, R5, R4, RZ, 0x3 ;  /* 0x0000000405057211 */ /* 0x000fc400078f18ff */
[----:B0-----:R-:W-:Y:S02]  /*06f0*/  ISETP.NE.OR P0, PT, R0, RZ, !P0 ;  /* 0x000000ff0000720c */ /* 0x001fe40004705670 */
[--C-:B------:R-:W-:Y:S02]  /*0700*/  SHF.R.S32.HI R0, RZ, 0x3, R5.reuse ;  /* 0x00000003ff007819 */ /* 0x100fe40000011405 */
[----:B------:R-:W-:Y:S02]  /*0710*/  SHF.R.S32.HI R5, RZ, 0x1f, R5 ;  /* 0x0000001fff057819 */ /* 0x000fe40000011405 */
[----:B-1----:R-:W-:Y:S02]  /*0720*/  I2FP.F32.U32 R7, UR10 ;  /* 0x0000000a00077c45 */ /* 0x002fe40008201000 */
[----:B------:R-:W-:-:S03]  /*0730*/  LEA.HI R5, R5, R0, RZ, 0x2 ;  /* 0x0000000005057211 */ /* 0x000fc600078f10ff */
[----:B------:R-:W-:Y:S01]  /*0740*/  FMUL R7, R7, UR4 ;  /* 0x0000000407077c20 */ /* 0x000fe20008400000 */
[----:B------:R-:W-:Y:S01]  /*0750*/  LOP3.LUT R5, R5, 0xfffffffc, RZ, 0xc0, !PT ;  /* 0xfffffffc05057812 */ /* 0x000fe200078ec0ff */
[----:B------:R-:W-:Y:S01]  /*0760*/  VOTEU.ALL UP0, P0 ;  /* 0x00000000003f7886 */ /* 0x000fe20000000000 */
[----:B------:R-:W-:Y:S01]  /*0770*/  ULDC UR4, c[0x0][0x154] ;  /* 0x0000550000047ab9 */ /* 0x000fe20000000800 */
[----:B------:R-:W-:Y:S02]  /*0780*/  VOTEU.ALL UP1, P0 ;  /* 0x00000000003f7886 */ /* 0x000fe40000020000 */
[----:B------:R-:W0:Y:S01]  /*0790*/  F2I.U32.TRUNC.NTZ R7, R7 ;  /* 0x0000000700077305 */ /* 0x000e22000020f000 */
[----:B------:R-:W-:Y:S01]  /*07a0*/  IMAD.IADD R5, R0, 0x1, -R5 ;  /* 0x0000000100057824 */ /* 0x000fe200078e0a05 */
[----:B------:R-:W1:Y:S01]  /*07b0*/  @!UP0 S2UR UR9, SR_CgaCtaId ;  /* 0x00000000000989c3 */ /* 0x000e620000008800 */
[----:B------:R-:W-:Y:S02]  /*07c0*/  @!UP0 UMOV UR8, 0x400 ;  /* 0x0000040000088882 */ /* 0x000fe40000000000 */
[----:B------:R-:W-:Y:S01]  /*07d0*/  IMAD R5, R6, 0x4, R5 ;  /* 0x0000000406057824 */ /* 0x000fe200078e0205 */
[----:B---3--:R-:W-:-:S04]  /*07e0*/  I2FP.F32.U32 R9, R2 ;  /* 0x0000000200097245 */ /* 0x008fc80000201000 */
[----:B------:R-:W-:Y:S01]  /*07f0*/  LEA.HI R0, R5, R5, RZ, 0x1 ;  /* 0x0000000505007211 */ /* 0x000fe200078f08ff */
[----:B------:R-:W-:Y:S01]  /*0800*/  FMUL R9, R9, UR4 ;  /* 0x0000000409097c20 */ /* 0x000fe20008400000 */
[----:B------:R-:W-:Y:S02]  /*0810*/  UMOV UR4, 0x20 ;  /* 0x0000002000047882 */ /* 0x000fe40000000000 */
[----:B------:R-:W-:Y:S01]  /*0820*/  LOP3.LUT R6, R0, 0xfffffffe, RZ, 0xc0, !PT ;  /* 0xfffffffe00067812 */ /* 0x000fe200078ec0ff */
[----:B0-----:R-:W-:Y:S01]  /*0830*/  IMAD.MOV R13, RZ, RZ, -R7 ;  /* 0x000000ffff0d7224 */ /* 0x001fe200078e0a07 */
[----:B------:R-:W-:-:S04]  /*0840*/  @!UP0 UIADD3 UR4, -UR4, 0x100000, URZ ;  /* 0x0010000004048890 */ /* 0x000fc8000fffe13f */
[----:B------:R-:W-:Y:S02]  /*0850*/  @!UP0 USHF.L.U32 UR5, UR4, 0xb, URZ ;  /* 0x0000000b04058899 */ /* 0x000fe4000800063f */
[----:B------:R-:W-:Y:S01]  /*0860*/  @!UP0 USHF.L.U32 UR4, UR4, 0x1, URZ ;  /* 0x0000000104048899 */ /* 0x000fe2000800063f */
[----:B------:R-:W0:Y:S01]  /*0870*/  F2I.U32.TRUNC.NTZ R9, R9 ;  /* 0x0000000900097305 */ /* 0x000e22000020f000 */
[----:B--2---:R-:W-:Y:S02]  /*0880*/  IMAD R0, R8, R13, UR10 ;  /* 0x0000000a08007e24 */ /* 0x004fe4000f8e020d */
[C---:B------:R-:W-:Y:S02]  /*0890*/  IMAD.IADD R7, R5.reuse, 0x1, -R6 ;  /* 0x0000000105077824 */ /* 0x040fe400078e0a06 */
[----:B------:R-:W-:-:S03]  /*08a0*/  IMAD.SHL.U32 R6, R5, 0x4, RZ ;  /* 0x0000000405067824 */ /* 0x000fc600078e00ff */
[----:B------:R-:W-:Y:S01]  /*08b0*/  ISETP.NE.AND P2, PT, R7, R0, PT ;  /* 0x000000000700720c */ /* 0x000fe20003f45270 */
[----:B-1----:R-:W-:Y:S01]  /*08c0*/  @!UP0 ULEA UR8, UR9, UR8, 0x18 ;  /* 0x0000000809088291 */ /* 0x002fe2000f8ec03f */
[----:B------:R-:W-:Y:S01]  /*08d0*/  LOP3.LUT R10, R5, 0xc, R6, 0x78, !PT ;  /* 0x0000000c050a7812 */ /* 0x000fe200078e7806 */
[----:B------:R-:W1:Y:S01]  /*08e0*/  LDC R7, c[0x0][0x140] ;  /* 0x00005000ff077b82 */ /* 0x000e620000000800 */
[----:B------:R-:W-:Y:S01]  /*08f0*/  VOTEU.ALL UP0, P0 ;  /* 0x00000000003f7886 */ /* 0x000fe20000000000 */
[----:B------:R-:W-:Y:S01]  /*0900*/  LOP3.LUT P0, RZ, R4, 0x7, RZ, 0xc0, !PT ;  /* 0x0000000704ff7812 */ /* 0x000fe2000780c0ff */
[----:B0-----:R-:W-:Y:S01]  /*0910*/  IMAD.MOV R12, RZ, RZ, -R9 ;  /* 0x000000ffff0c7224 */ /* 0x001fe200078e0a09 */
[----:B------:R0:W-:Y:S01]  /*0920*/  STL [R1+0x4], R10 ;  /* 0x0000040a01007387 */ /* 0x0001e20000100800 */
[----:B------:R-:W-:Y:S01]  /*0930*/  IMAD.MOV.U32 R4, RZ, RZ, 0x1 ;  /* 0x00000001ff047424 */ /* 0x000fe200078e00ff */
[----:B------:R-:W-:Y:S01]  /*0940*/  ISETP.LT.U32.AND P0, PT, R10, 0x2, !P0 ;  /* 0x000000020a00780c */ /* 0x000fe20004701070 */
[----:B----4-:R-:W-:-:S03]  /*0950*/  IMAD R6, R11, R12, R2 ;  /* 0x0000000c0b067224 */ /* 0x010fc600078e0202 */
[----:B------:R-:W-:Y:S01]  /*0960*/  @P2 LEA.HI R5, R10, R10, RZ, 0x1 ;  /* 0x0000000a0a052211 */ /* 0x000fe200078f08ff */
[----:B------:R-:W2:Y:S02]  /*0970*/  FENCE.VIEW.ASYNC.S ;  /* 0x00000000000073c6 */ /* 0x000ea40000000000 */
[----:B--2---:R0:W2:Y:S01]  /*0980*/  @!UP0 SYNCS.EXCH.64 URZ, [UR8+0x140], UR4 ;  /* 0x00014004083f85b2 */ /* 0x0040a20008000100 */
[----:B------:R-:W-:-:S04]  /*0990*/  @P2 SHF.R.S32.HI R5, RZ, 0x1, R5 ;  /* 0x00000001ff052819 */ /* 0x000fc80000011405 */
[----:B------:R-:W-:Y:S02]  /*09a0*/  @P2 ISETP.NE.AND P3, PT, R5, R6, PT ;  /* 0x000000060500220c */ /* 0x000fe40003f65270 */
[----:B------:R-:W-:Y:S02]  /*09b0*/  SEL R5, RZ, 0x1, !P0 ;  /* 0x00000001ff057807 */ /* 0x000fe40004000000 */
[----:B------:R-:W-:Y:S02]  /*09c0*/  @P2 SEL R4, RZ, 0x1, P3 ;  /* 0x00000001ff042807 */ /* 0x000fe40001800000 */
[----:B-1----:R-:W-:Y:S02]  /*09d0*/  ISETP.EQ.U32.AND P5, PT, R7, 0x1, PT ;  /* 0x000000010700780c */ /* 0x002fe40003fa2070 */
[----:B------:R-:W-:Y:S01]  /*09e0*/  LOP3.LUT R4, R4, R5, RZ, 0xc0, !PT ;  /* 0x0000000504047212 */ /* 0x000fe200078ec0ff */
[----:B------:R0:W1:Y:S01]  /*09f0*/  @!UP1 SYNCS.EXCH.64 URZ, [UR8+0x148], UR4 ;  /* 0x00014804083f95b2 */ /* 0x0000620008000100 */
[----:B------:R-:W-:-:S03]  /*0a00*/  NOP ;  /* 0x0000000000007918 */ /* 0x000fc60000000000 */
[----:B------:R0:W-:Y:S06]  /*0a10*/  STL [R1], R4 ;  /* 0x0000000401007387 */ /* 0x0001ec0000100800 */
[----:B--2---:R-:W-:Y:S05]  /*0a20*/  @!P5 BRA `(.L_x_4) ;  /* 0x000000000008d947 */ /* 0x004fea0003800000 */
[----:B-1----:R-:W-:Y:S01]  /*0a30*/  UCGABAR_ARV ;  /* 0x00000000000079c7 */ /* 0x002fe20008000000 */
[----:B------:R-:W-:Y:S05]  /*0a40*/  BRA `(.L_x_5) ;  /* 0x0000000000047947 */ /* 0x000fea0003800000 */
.L_x_4:
[----:B-1----:R-:W-:Y:S01]  /*0a50*/  NOP ;  /* 0x0000000000007918 */ /* 0x002fe20000000000 */
.L_x_5:
[----:B------:R-:W1:Y:S01]  /*0a60*/  LDC R3, c[0x0][0x65c] ;  /* 0x00019700ff037b82 */ /* 0x000e620000000800 */
[----:B0-----:R-:W-:Y:S02]  /*0a70*/  IMAD.U32 R4, RZ, RZ, UR10 ;  /* 0x0000000aff047e24 */ /* 0x001fe4000f8e00ff */
[----:B------:R-:W-:Y:S01]  /*0a80*/  IMAD.MOV.U32 R5, RZ, RZ, RZ ;  /* 0x000000ffff057224 */ /* 0x000fe200078e00ff */
[----:B-1----:R-:W-:-:S13]  /*0a90*/  ISETP.NE.AND P4, PT, R3, 0x1, PT ;  /* 0x000000010300780c */ /* 0x002fda0003f85270 */
[----:B------:R-:W0:Y:S01]  /*0aa0*/  @P4 LDC R7, c[0x0][0x10] ;  /* 0x00000400ff074b82 */ /* 0x000e220000000800 */
[----:B------:R-:W-:Y:S02]  /*0ab0*/  @P4 IMAD.MOV.U32 R3, RZ, RZ, RZ ;  /* 0x000000ffff034224 */ /* 0x000fe400078e00ff */
[----:B------:R-:W-:-:S05]  /*0ac0*/  @P4 IMAD.MOV.U32 R13, RZ, RZ, RZ ;  /* 0x000000ffff0d4224 */ /* 0x000fca00078e00ff */
[----:B------:R-:W1:Y:S01]  /*0ad0*/  @!P4 LDC R9, c[0x0][0xc] ;  /* 0x00000300ff09cb82 */ /* 0x000e620000000800 */
[----:B0-----:R-:W-:-:S04]  /*0ae0*/  @P4 IMAD.WIDE.U32 R6, R7, UR10, R2 ;  /* 0x0000000a07064c25 */ /* 0x001fc8000f8e0002 */
[----:B------:R-:W-:Y:S02]  /*0af0*/  @P4 IMAD.MOV.U32 R19, RZ, RZ, R6 ;  /* 0x000000ffff134224 */ /* 0x000fe400078e0006 */
[----:B------:R-:W-:Y:S02]  /*0b00*/  @P4 IMAD.IADD R23, R7, 0x1, R13 ;  /* 0x0000000107174824 */ /* 0x000fe400078e020d */
[----:B-1----:R-:W-:-:S04]  /*0b10*/  @!P4 IMAD.WIDE.U32 R4, R2, R9, R4 ;  /* 0x000000090204c225 */ /* 0x002fc800078e0004 */
[----:B------:R-:W-:Y:S02]  /*0b20*/  @!P4 IMAD.MOV.U32 R19, RZ, RZ, R4 ;  /* 0x000000ffff13c224 */ /* 0x000fe400078e0004 */
[----:B------:R-:W-:-:S03]  /*0b30*/  @!P4 IMAD.MOV.U32 R23, RZ, RZ, R5 ;  /* 0x000000ffff17c224 */ /* 0x000fc600078e0005 */
[----:B------:R0:W-:Y:S04]  /*0b40*/  STL [R1+0xc], R19 ;  /* 0x00000c1301007387 */ /* 0x0001e80000100800 */
[----:B------:R0:W-:Y:S01]  /*0b50*/  STL [R1+0x8], R23 ;  /* 0x0000081701007387 */ /* 0x0001e20000100800 */
[----:B------:R-:W-:Y:S05]  /*0b60*/  @!P5 BRA `(.L_x_6) ;  /* 0x00000000000cd947 */ /* 0x000fea0003800000 */
[----:B------:R-:W-:Y:S01]  /*0b70*/  UCGABAR_WAIT ;  /* 0x0000000000007dc7 */ /* 0x000fe20008000000 */
[----:B------:R-:W-:Y:S01]  /*0b80*/  CCTL.IVALL ;  /* 0x00000000ff00798f */ /* 0x000fe20002000000 */
[----:B------:R-:W-:Y:S05]  /*0b90*/  BRA `(.L_x_7) ;  /* 0x0000000000047947 */ /* 0x000fea0003800000 */
.L_x_6:
[----:B------:R-:W-:Y:S06]  /*0ba0*/  BAR.SYNC.DEFER_BLOCKING 0x0 ;  /* 0x0000000000007b1d */ /* 0x000fec0000010000 */
.L_x_7:
[----:B------:R-:W-:Y:S05]  /*0bb0*/  @!P1 BRA `(.L_x_8) ;  /* 0x000000bc00e49947 */ /* 0x000fea0003800000 */
[----:B------:R-:W-:-:S06]  /*0bc0*/  UISETP.GT.U32.AND UP0, UPT, UR11, 0x1, UPT ;  /* 0x000000010b00788c */ /* 0x000fcc000bf04070 */
[----:B------:R-:W-:-:S13]  /*0bd0*/  PLOP3.LUT P0, PT, PT, PT, UP0, 0x80, 0x0 ;  /* 0x000000000000781c */ /* 0x000fda0003f0f008 */
[----:B------:R-:W-:Y:S05]  /*0be0*/  @P0 EXIT ;  /* 0x000000000000094d */ /* 0x000fea0003800000 */
[----:B------:R-:W-:Y:S01]  /*0bf0*/  IMAD.MOV.U32 R6, RZ, RZ, -0x1 ;  /* 0xffffffffff067424 */ /* 0x000fe200078e00ff */
[----:B------:R-:W-:Y:S01]  /*0c00*/  ULDC.64 UR4, c[0x0][0x650] ;  /* 0x0001940000047ab9 */ /* 0x000fe20000000a00 */
[----:B------:R-:W-:Y:S01]  /*0c10*/  IMAD.MOV.U32 R5, RZ, RZ, -0x1 ;  /* 0xffffffffff057424 */ /* 0x000fe200078e00ff */
[----:B------:R-:W-:Y:S01]  /*0c20*/  ISETP.GE.U32.AND P0, PT, R19, UR4, PT ;  /* 0x0000000413007c0c */ /* 0x000fe2000bf06070 */
[----:B------:R-:W-:Y:S01]  /*0c30*/  UMOV UR42, 0xffffffff ;  /* 0xffffffff002a7882 */ /* 0x000fe20000000000 */
[----:B------:R1:W-:Y:S01]  /*0c40*/  STL [R1+0x14], R6 ;  /* 0x0000140601007387 */ /* 0x0003e20000100800 */
[----:B------:R-:W-:Y:S02]  /*0c50*/  PRMT R4, RZ, 0x7610, R4 ;  /* 0x00007610ff047816 */ /* 0x000fe40000000004 */
[----:B------:R-:W-:Y:S01]  /*0c60*/  ISETP.GE.U32.AND.EX P0, PT, R23, UR5, PT, P0 ;  /* 0x0000000517007c0c */ /* 0x000fe2000bf06100 */
[----:B------:R1:W-:-:S12]  /*0c70*/  STL [R1+0x10], R5 ;  /* 0x0000100501007387 */ /* 0x0003d80000100800 */
[----:B-1----:R-:W-:Y:S05]  /*0c80*/  @P0 BRA `(.L_x_9) ;  /* 0x0000000400380947 */ /* 0x002fea0003800000 */
[----:B------:R-:W1:Y:S01]  /*0c90*/  LDC.64 R14, c[0x0][0x628] ;  /* 0x00018a00ff0e7b82 */ /* 0x000e620000000a00 */
[----:B------:R-:W-:Y:S02]  /*0ca0*/  IMAD.MOV.U32 R4, RZ, RZ, R19 ;  /* 0x000000ffff047224 */ /* 0x000fe400078e0013 */
[----:B------:R-:W-:-:S05]  /*0cb0*/  IMAD.MOV.U32 R5, RZ, RZ, R23 ;  /* 0x000000ffff057224 */ /* 0x000fca00078e0017 */
[----:B------:R-:W2:Y:S08]  /*0cc0*/  LDC R10, c[0x0][0x630] ;  /* 0x00018c00ff0a7b82 */ /* 0x000eb00000000800 */
[----:B------:R-:W3:Y:S01]  /*0cd0*/  LDC.64 R16, c[0x0][0x620] ;  /* 0x00018800ff107b82 */ /* 0x000ee20000000a00 */
[----:B-1----:R-:W-:-:S04]  /*0ce0*/  ISETP.NE.U32.AND P0, PT, R14, RZ, PT ;  /* 0x000000ff0e00720c */ /* 0x002fc80003f05070 */
[----:B------:R-:W-:-:S13]  /*0cf0*/  ISETP.NE.AND.EX P0, PT, R15, RZ, PT, P0 ;  /* 0x000000ff0f00720c */ /* 0x000fda0003f05300 */
[----:B--23--:R-:W-:Y:S05]  /*0d00*/  @!P0 BRA `(.L_x_10) ;  /* 0x0000000000288947 */ /* 0x00cfea0003800000 */
[----:B------:R-:W1:Y:S02]  /*0d10*/  LDC R9, c[0x0][0x634] ;  /* 0x00018d00ff097b82 */ /* 0x000e640000000800 */
[----:B-1----:R-:W-:-:S05]  /*0d20*/  IADD3 R9, P0, R19, R9, RZ ;  /* 0x0000000913097210 */ /* 0x002fca0007f1e0ff */
[----:B------:R-:W-:-:S04]  /*0d30*/  IMAD.X R13, RZ, RZ, R23, P0 ;  /* 0x000000ffff0d7224 */ /* 0x000fc800000e0617 */
[----:B------:R-:W-:-:S04]  /*0d40*/  IMAD.WIDE.U32 R4, R13, R14, RZ ;  /* 0x0000000e0d047225 */ /* 0x000fc800078e00ff */
[----:B------:R-:W-:-:S04]  /*0d50*/  IMAD.WIDE.U32 R6, P0, R9, R15, R4 ;  /* 0x0000000f09067225 */ /* 0x000fc80007800004 */
[----:B------:R-:W-:-:S04]  /*0d60*/  IMAD.WIDE.U32 R4, R9, R14, RZ ;  /* 0x0000000e09047225 */ /* 0x000fc800078e00ff */
[----:B------:R-:W-:Y:S01]  /*0d70*/  IMAD.X R9, RZ, RZ, RZ, P0 ;  /* 0x000000ffff097224 */ /* 0x000fe200000e06ff */
[----:B------:R-:W-:Y:S01]  /*0d80*/  IADD3 RZ, P0, R5, R6, RZ ;  /* 0x0000000605ff7210 */ /* 0x000fe20007f1e0ff */
[----:B------:R-:W-:-:S04]  /*0d90*/  IMAD.MOV.U32 R8, RZ, RZ, R7 ;  /* 0x000000ffff087224 */ /* 0x000fc800078e0007 */
[----:B------:R-:W-:-:S08]  /*0da0*/  IMAD.WIDE.U32.X R4, R13, R15, R8, P0 ;  /* 0x0000000f0d047225 */ /* 0x000fd000000e0408 */
.L_x_10:
[----:B------:R-:W1:Y:S01]  /*0db0*/  LDC.64 R20, c[0x0][0x640] ;  /* 0x00019000ff147b82 */ /* 0x000e620000000a00 */
[-C--:B------:R-:W-:Y:S01]  /*0dc0*/  SHF.R.U64 R22, R4, R10.reuse, R5 ;  /* 0x0000000a04167219 */ /* 0x080fe20000001205 */
[----:B------:R-:W-:Y:S01]  /*0dd0*/  IMAD.MOV.U32 R4, RZ, RZ, R19 ;  /* 0x000000ffff047224 */ /* 0x000fe200078e0013 */
[----:B------:R-:W-:Y:S01]  /*0de0*/  SHF.R.U32.HI R3, RZ, R10, R5 ;  /* 0x0000000aff037219 */ /* 0x000fe20000011605 */
[----:B------:R-:W-:Y:S01]  /*0df0*/  IMAD.MOV.U32 R5, RZ, RZ, R23 ;  /* 0x000000ffff057224 */ /* 0x000fe200078e0017 */
[----:B------:R-:W-:Y:S01]  /*0e00*/  IADD3 R7, P0, RZ, -R22, RZ ;  /* 0x80000016ff077210 */ /* 0x000fe20007f1e0ff */
[----:B0-----:R-:W-:Y:S02]  /*0e10*/  IMAD R23, R11, R12, R2 ;  /* 0x0000000c0b177224 */ /* 0x001fe400078e0202 */
[----:B------:R-:W0:Y:S01]  /*0e20*/  LDC R8, c[0x0][0x618] ;  /* 0x00018600ff087b82 */ /* 0x000e220000000800 */
[----:B------:R-:W-:Y:S02]  /*0e30*/  IMAD.MOV.U32 R11, RZ, RZ, 0x1 ;  /* 0x00000001ff0b7424 */ /* 0x000fe400078e00ff */
[----:B------:R-:W-:-:S02]  /*0e40*/  IMAD.X R3, RZ, RZ, ~R3, P0 ;  /* 0x000000ffff037224 */ /* 0x000fc400000e0e03 */
[----:B------:R-:W-:-:S03]  /*0e50*/  IMAD.WIDE.U32 R4, R7, R16, R4 ;  /* 0x0000001007047225 */ /* 0x000fc600078e0004 */
[----:B------:R-:W2:Y:S01]  /*0e60*/  LDC R14, c[0x0][0x608] ;  /* 0x00018200ff0e7b82 */ /* 0x000ea20000000800 */
[----:B------:R-:W-:-:S04]  /*0e70*/  IMAD R6, R3, R16, RZ ;  /* 0x0000001003067224 */ /* 0x000fc800078e02ff */
[----:B------:R-:W-:-:S03]  /*0e80*/  IMAD R3, R7, R17, R6 ;  /* 0x0000001107037224 */ /* 0x000fc600078e0206 */
[----:B------:R-:W3:Y:S01]  /*0e90*/  LDC R18, c[0x0][0x658] ;  /* 0x00019600ff127b82 */ /* 0x000ee20000000800 */
[----:B------:R-:W-:Y:S01]  /*0ea0*/  IMAD.IADD R3, R5, 0x1, R3 ;  /* 0x0000000105037824 */ /* 0x000fe200078e0203 */
[----:B-1----:R-:W-:Y:S01]  /*0eb0*/  ISETP.NE.U32.AND P0, PT, R20, RZ, PT ;  /* 0x000000ff1400720c */ /* 0x002fe20003f05070 */
[----:B------:R-:W-:-:S03]  /*0ec0*/  IMAD.MOV.U32 R5, RZ, RZ, -0x1 ;  /* 0xffffffffff057424 */ /* 0x000fc600078e00ff */
[----:B------:R-:W-:Y:S02]  /*0ed0*/  ISETP.NE.AND.EX P0, PT, R21, RZ, PT, P0 ;  /* 0x000000ff1500720c */ /* 0x000fe40003f05300 */
[----:B------:R-:W1:Y:S01]  /*0ee0*/  LDC R13, c[0x0][0x600] ;  /* 0x00018000ff0d7b82 */ /* 0x000e620000000800 */
[-CC-:B0-----:R-:W-:Y:S02]  /*0ef0*/  SHF.R.U64 R10, R4, R8.reuse, R3.reuse ;  /* 0x00000008040a7219 */ /* 0x181fe40000001203 */
[----:B------:R-:W-:-:S05]  /*0f00*/  SHF.R.U32.HI R3, RZ, R8, R3 ;  /* 0x00000008ff037219 */ /* 0x000fca0000011603 */
[----:B------:R-:W0:Y:S01]  /*0f10*/  LDC R15, c[0x0][0x648] ;  /* 0x00019200ff0f7b82 */ /* 0x000e220000000800 */
[-CC-:B--2---:R-:W-:Y:S02]  /*0f20*/  SHF.R.U64 R19, R10, R14.reuse, R3.reuse ;  /* 0x0000000e0a137219 */ /* 0x184fe40000001203 */
[----:B------:R-:W-:-:S05]  /*0f30*/  SHF.R.U32.HI R3, RZ, R14, R3 ;  /* 0x0000000eff037219 */ /* 0x000fca0000011603 */
[----:B------:R-:W2:Y:S01]  /*0f40*/  LDC R17, c[0x0][0x638] ;  /* 0x00018e00ff117b82 */ /* 0x000ea20000000800 */
[-C--:B---3--:R-:W-:Y:S02]  /*0f50*/  SHF.L.U32 R2, R5, R18.reuse, RZ ;  /* 0x0000001205027219 */ /* 0x088fe400000006ff */
[--C-:B------:R-:W-:Y:S02]  /*0f60*/  SHF.R.U64 R12, R19, R18, R3.reuse ;  /* 0x00000012130c7219 */ /* 0x100fe40000001203 */
[----:B------:R-:W-:Y:S02]  /*0f70*/  LOP3.LUT R8, RZ, R2, RZ, 0x33, !PT ;  /* 0x00000002ff087212 */ /* 0x000fe400078e33ff */
[----:B------:R-:W-:Y:S01]  /*0f80*/  SHF.R.U32.HI R3, RZ, R18, R3 ;  /* 0x00000012ff037219 */ /* 0x000fe20000011603 */
[----:B------:R-:W3:Y:S01]  /*0f90*/  LDC R16, c[0x0][0x610] ;  /* 0x00018400ff107b82 */ /* 0x000ee20000000800 */
[----:B------:R-:W-:Y:S01]  /*0fa0*/  IMAD.MOV.U32 R2, RZ, RZ, R12 ;  /* 0x000000ffff027224 */ /* 0x000fe200078e000c */
[----:B------:R-:W-:Y:S06]  /*0fb0*/  @!P0 BRA `(.L_x_11) ;  /* 0x0000000000288947 */ /* 0x000fec0003800000 */
[----:B------:R-:W4:Y:S02]  /*0fc0*/  LDC R7, c[0x0][0x64c] ;  /* 0x00019300ff077b82 */ /* 0x000f240000000800 */
[----:B----4-:R-:W-:-:S05]  /*0fd0*/  IADD3 R7, P0, R12, R7, RZ ;  /* 0x000000070c077210 */ /* 0x010fca0007f1e0ff */
        /* <DEDUP_REMOVED lines=8> */
.L_x_11:
[----:B0-----:R-:W-:Y:S01]  /*1060*/  SHF.R.U64 R4, R2, R15, R3 ;  /* 0x0000000f02047219 */ /* 0x001fe20000001203 */
[----:B-1----:R-:W-:Y:S01]  /*1070*/  VIADD R5, R13, 0xffffffff ;  /* 0xffffffff0d057836 */ /* 0x002fe20000000000 */
[----:B------:R-:W-:Y:S02]  /*1080*/  SHF.L.U32 R2, R11, R18, RZ ;  /* 0x000000120b027219 */ /* 0x000fe400000006ff */
[----:B------:R-:W-:Y:S01]  /*1090*/  LOP3.LUT R3, R19, R8, RZ, 0xc0, !PT ;  /* 0x0000000813037212 */ /* 0x000fe200078ec0ff */
[----:B------:R-:W-:Y:S01]  /*10a0*/  IMAD.MOV R6, RZ, RZ, -R4 ;  /* 0x000000ffff067224 */ /* 0x000fe200078e0a04 */
[----:B------:R-:W-:Y:S02]  /*10b0*/  SEL R0, R0, R23, !P4 ;  /* 0x0000001700007207 */ /* 0x000fe40006000000 */
[----:B------:R-:W-:Y:S01]  /*10c0*/  LOP3.LUT R5, R10, R5, RZ, 0xc0, !PT ;  /* 0x000000050a057212 */ /* 0x000fe200078ec0ff */
[----:B------:R-:W-:Y:S01]  /*10d0*/  IMAD R3, R2, R4, R3 ;  /* 0x0000000402037224 */ /* 0x000fe200078e0203 */
[----:B------:R-:W-:Y:S01]  /*10e0*/  R2UR UR42, R22 ;  /* 0x00000000162a72ca */ /* 0x000fe200000e0000 */
[----:B--2---:R-:W-:-:S02]  /*10f0*/  IMAD R2, R6, R17, R12 ;  /* 0x0000001106027224 */ /* 0x004fc400078e020c */
[----:B---3--:R-:W-:Y:S02]  /*1100*/  IMAD R0, R3, R16, R0 ;  /* 0x0000001003007224 */ /* 0x008fe400078e0200 */
[----:B------:R-:W-:Y:S02]  /*1110*/  IMAD R3, R2, R13, R5 ;  /* 0x0000000d02037224 */ /* 0x000fe400078e0205 */
[----:B------:R-:W-:-:S03]  /*1120*/  IMAD.MOV.U32 R4, RZ, RZ, 0x1 ;  /* 0x00000001ff047424 */ /* 0x000fc600078e00ff */
[----:B------:R-:W-:Y:S02]  /*1130*/  SEL R2, R3, R0, !P4 ;  /* 0x0000000003027207 */ /* 0x000fe40006000000 */
[----:B------:R-:W-:-:S03]  /*1140*/  SEL R0, R0, R3, !P4 ;  /* 0x0000000300007207 */ /* 0x000fc60006000000 */
[----:B------:R1:W-:Y:S04]  /*1150*/  STL [R1+0x10], R2 ;  /* 0x0000100201007387 */ /* 0x0003e80000100800 */
[----:B------:R1:W-:Y:S02]  /*1160*/  STL [R1+0x14], R0 ;  /* 0x0000140001007387 */ /* 0x0003e40000100800 */
.L_x_9:
[----:B------:R-:W-:-:S08]  /*1170*/  NOP ;  /* 0x0000000000007918 */ /* 0x000fd00000000000 */
[----:B------:R-:W2:Y:S02]  /*1180*/  USETMAXREG.TRY_ALLOC.CTAPOOL UP0, 0xe8 ;  /* 0x000000e8000079c8 */ /* 0x000ea40008000600 */
[----:B--2---:R-:W-:-:S13]  /*1190*/  PLOP3.LUT P0, PT, PT, PT, UP0, 0x80, 0x0 ;  /* 0x000000000000781c */ /* 0x004fda0003f0f008 */
[----:B------:R-:W-:Y:S05]  /*11a0*/  @!P0 BRA `(.L_x_9) ;  /* 0xfffffffc00f08947 */ /* 0x000fea000383ffff */
[----:B------:R-:W-:Y:S01]  /*11b0*/  ULDC.64 UR4, c[0x0][0x598] ;  /* 0x0001660000047ab9 */ /* 0x000fe20000000a00 */
[----:B------:R-:W-:Y:S01]  /*11c0*/  ULDC.64 UR46, c[0x0][0x208] ;  /* 0x00008200002e7ab9 */ /* 0x000fe20000000a00 */
[----:B------:R-:W-:-:S04]  /*11d0*/  ISETP.NE.U32.AND P0, PT, RZ, UR4, PT ;  /* 0x00000004ff007c0c */ /* 0x000fc8000bf05070 */
[----:B------:R-:W-:-:S13]  /*11e0*/  ISETP.NE.AND.EX P0, PT, RZ, UR5, PT, P0 ;  /* 0x00000005ff007c0c */ /* 0x000fda000bf05300 */
[----:B------:R-:W-:Y:S05]  /*11f0*/  @!P0 BRA `(.L_x_12) ;  /* 0x0000000000208947 */ /* 0x000fea0003800000 */
[----:B-1----:R-:W1:Y:S02]  /*1200*/  LDC.64 R2, c[0x0][0x598] ;  /* 0x00016600ff027b82 */ /* 0x002e640000000a00 */
[----:B-1----:R-:W2:Y:S02]  /*1210*/  LDG.E.64 R2, desc[UR46][R2.64] ;  /* 0x0000002e02027981 */ /* 0x002ea4000c1e1b00 */
[----:B--2---:R-:W-:-:S04]  /*1220*/  ISETP.NE.U32.AND P0, PT, R2, RZ, PT ;  /* 0x000000ff0200720c */ /* 0x004fc80003f05070 */
[----:B------:R-:W-:-:S13]  /*1230*/  ISETP.NE.AND.EX P0, PT, R3, RZ, PT, P0 ;  /* 0x000000ff0300720c */ /* 0x000fda0003f05300 */
[----:B------:R-:W-:Y:S05]  /*1240*/  @!P0 BRA `(.L_x_12) ;  /* 0x00000000000c8947 */ /* 0x000fea0003800000 */
[----:B------:R-:W2:Y:S02]  /*1250*/  LD.E R2, desc[UR46][R2.64] ;  /* 0x0000002e02027980 */ /* 0x000ea4000c101900 */
[----:B--2---:R-:W-:Y:S01]  /*1260*/  R2UR UR41, R2 ;  /* 0x00000000022972ca */ /* 0x004fe200000e0000 */
[----:B------:R-:W-:-:S14]  /*1270*/  BRA `(.L_x_13) ;  /* 0x0000000000247947 */ /* 0x000fdc0003800000 */
.L_x_12:
[----:B------:R-:W-:Y:S02]  /*1280*/  ULDC.64 UR4, c[0x0][0x588] ;  /* 0x0001620000047ab9 */ /* 0x000fe40000000a00 */
[----:B------:R-:W-:-:S04]  /*1290*/  ISETP.NE.U32.AND P0, PT, RZ, UR4, PT ;  /* 0x00000004ff007c0c */ /* 0x000fc8000bf05070 */
[----:B------:R-:W-:-:S13]  /*12a0*/  ISETP.NE.AND.EX P0, PT, RZ, UR5, PT, P0 ;  /* 0x00000005ff007c0c */ /* 0x000fda000bf05300 */
[----:B------:R-:W-:Y:S05]  /*12b0*/  @!P0 BRA `(.L_x_14) ;  /* 0x0000000000108947 */ /* 0x000fea0003800000 */
[----:B-1----:R-:W1:Y:S02]  /*12c0*/  LDC.64 R2, c[0x0][0x588] ;  /* 0x00016200ff027b82 */ /* 0x002e640000000a00 */
[----:B-1----:R-:W2:Y:S02]  /*12d0*/  LDG.E R2, desc[UR46][R2.64] ;  /* 0x0000002e02027981 */ /* 0x002ea4000c1e1900 */
[----:B--2---:R-:W-:Y:S01]  /*12e0*/  R2UR UR41, R2 ;  /* 0x00000000022972ca */ /* 0x004fe200000e0000 */
[----:B------:R-:W-:-:S14]  /*12f0*/  BRA `(.L_x_13) ;  /* 0x0000000000047947 */ /* 0x000fdc0003800000 */
.L_x_14:
[----:B------:R-:W-:-:S05]  /*1300*/  ULDC UR41, c[0x0][0x580] ;  /* 0x0001600000297ab9 */ /* 0x000fca0000000800 */
.L_x_13:
[----:B------:R-:W-:Y:S02]  /*1310*/  ULDC.64 UR4, c[0x0][0x5a0] ;  /* 0x0001680000047ab9 */ /* 0x000fe40000000a00 */
        /* <DEDUP_REMOVED lines=11> */
.L_x_15:
        /* <DEDUP_REMOVED lines=8> */
.L_x_17:
[----:B------:R-:W-:-:S05]  /*1450*/  ULDC UR40, c[0x0][0x584] ;  /* 0x0001610000287ab9 */ /* 0x000fca0000000800 */
.L_x_16:
[----:B------:R-:W-:-:S13]  /*1460*/  LOP3.LUT P0, RZ, R4, 0xff, RZ, 0xc0, !PT ;  /* 0x000000ff04ff7812 */ /* 0x000fda000780c0ff */
[----:B------:R-:W-:Y:S05]  /*1470*/  @!P0 EXIT ;  /* 0x000000000000894d */ /* 0x000fea0003800000 */
[----:B------:R-:W-:Y:S01]  /*1480*/  ULDC UR4, c[0x0][0x28c] ;  /* 0x0000a30000047ab9 */ /* 0x000fe20000000800 */
[----:B------:R-:W-:Y:S02]  /*1490*/  ULOP3.LUT UR8, UR7, 0x1, URZ, 0xfc, !UPT ;  /* 0x0000000107087892 */ /* 0x000fe4000f8efc3f */
[----:B------:R-:W-:-:S04]  /*14a0*/  UIADD3 UR4, UR4, 0x1f, URZ ;  /* 0x0000001f04047890 */ /* 0x000fc8000fffe03f */
[----:B------:R-:W-:-:S04]  /*14b0*/  USHF.R.S32.HI UR5, URZ, 0x1f, UR4 ;  /* 0x0000001f3f057899 */ /* 0x000fc80008011404 */
[----:B------:R-:W-:-:S03]  /*14c0*/  ULEA.HI UR5, UR5, UR4, URZ, 0x5 ;  /* 0x0000000405057291 */ /* 0x000fc6000f8f283f */
[----:B------:R-:W-:Y:S01]  /*14d0*/  UMOV UR4, URZ ;  /* 0x0000003f00047c82 */ /* 0x000fe20008000000 */
[----:B------:R-:W-:-:S03]  /*14e0*/  USHF.R.S32.HI UR11, URZ, 0x5, UR5 ;  /* 0x000000053f0b7899 */ /* 0x000fc60008011405 */
[----:B------:R-:W-:-:S09]  /*14f0*/  UMOV UR5, URZ ;  /* 0x0000003f00057c82 */ /* 0x000fd20008000000 */
.L_x_268:
[----:B-1----:R-:W1:Y:S01]  /*1500*/  S2R R0, SR_TID.X ;  /* 0x0000000000007919 */ /* 0x002e620000002100 */
[----:B--2---:R-:W2:Y:S01]  /*1510*/  S2UR UR16, SR_CgaCtaId ;  /* 0x00000000001079c3 */ /* 0x004ea20000008800 */
[----:B------:R-:W-:Y:S01]  /*1520*/  UMOV UR15, 0x400 ;  /* 0x00000400000f7882 */ /* 0x000fe20000000000 */
[----:B------:R-:W-:Y:S01]  /*1530*/  UMOV UR6, URZ ;  /* 0x0000003f00067c82 */ /* 0x000fe20008000000 */
[----:B------:R-:W-:Y:S01]  /*1540*/  UMOV UR12, URZ ;  /* 0x0000003f000c7c82 */ /* 0x000fe20008000000 */
[----:B------:R-:W-:Y:S01]  /*1550*/  UMOV UR13, URZ ;  /* 0x0000003f000d7c82 */ /* 0x000fe20008000000 */
[----:B------:R-:W-:Y:S01]  /*1560*/  UMOV UR45, UR5 ;  /* 0x00000005002d7c82 */ /* 0x000fe20008000000 */
[----:B------:R-:W-:Y:S01]  /*1570*/  IMAD.MOV.U32 R224, RZ, RZ, RZ ;  /* 0x000000ffffe07224 */ /* 0x000fe200078e00ff */
[----:B------:R-:W-:Y:S01]  /*1580*/  CS2R R222, SRZ ;  /* 0x0000000000de7805 */ /* 0x000fe2000001ff00 */
[----:B0--3--:R-:W3:Y:S01]  /*1590*/  LDC R2, c[0x0][0x28c] ;  /* 0x0000a300ff027b82 */ /* 0x009ee20000000800 */
[----:B------:R-:W-:-:S02]  /*15a0*/  CS2R R220, SRZ ;  /* 0x0000000000dc7805 */ /* 0x000fc4000001ff00 */
[----:B------:R-:W-:Y:S02]  /*15b0*/  CS2R R218, SRZ ;  /* 0x0000000000da7805 */ /* 0x000fe4000001ff00 */
[----:B------:R-:W-:Y:S02]  /*15c0*/  CS2R R216, SRZ ;  /* 0x0000000000d87805 */ /* 0x000fe4000001ff00 */
[----:B------:R-:W-:Y:S02]  /*15d0*/  CS2R R214, SRZ ;  /* 0x0000000000d67805 */ /* 0x000fe4000001ff00 */
[----:B------:R-:W-:Y:S02]  /*15e0*/  CS2R R212, SRZ ;  /* 0x0000000000d47805 */ /* 0x000fe4000001ff00 */
[----:B------:R-:W-:Y:S02]  /*15f0*/  CS2R R210, SRZ ;  /* 0x0000000000d27805 */ /* 0x000fe4000001ff00 */
        /* <DEDUP_REMOVED lines=16> */
[----:B-1----:R-:W-:Y:S02]  /*1700*/  LOP3.LUT R0, R0, 0x80, RZ, 0xc0, !PT ;  /* 0x0000008000007812 */ /* 0x002fe400078ec0ff */
[----:B------:R-:W-:Y:S02]  /*1710*/  CS2R R176, SRZ ;  /* 0x0000000000b07805 */ /* 0x000fe4000001ff00 */
[----:B---3--:R-:W-:-:S02]  /*1720*/  ISETP.GE.AND P0, PT, R2, 0x1, PT ;  /* 0x000000010200780c */ /* 0x008fc40003f06270 */
[----:B------:R-:W-:Y:S02]  /*1730*/  CS2R R174, SRZ ;  /* 0x0000000000ae7805 */ /* 0x000fe4000001ff00 */
[----:B------:R-:W-:Y:S02]  /*1740*/  SHF.R.U32.HI R0, RZ, 0x7, R0 ;  /* 0x00000007ff007819 */ /* 0x000fe40000011600 */
[----:B------:R-:W-:Y:S02]  /*1750*/  CS2R R172, SRZ ;  /* 0x0000000000ac7805 */ /* 0x000fe4000001ff00 */
[----:B------:R-:W-:Y:S02]  /*1760*/  CS2R R170, SRZ ;  /* 0x0000000000aa7805 */ /* 0x000fe4000001ff00 */
[----:B------:R-:W-:Y:S02]  /*1770*/  CS2R R168, SRZ ;  /* 0x0000000000a87805 */ /* 0x000fe4000001ff00 */
[----:B------:R-:W-:-:S02]  /*1780*/  CS2R R166, SRZ ;  /* 0x0000000000a67805 */ /* 0x000fc4000001ff00 */
[----:B------:R-:W-:Y:S01]  /*1790*/  CS2R R164, SRZ ;  /* 0x0000000000a47805 */ /* 0x000fe2000001ff00 */
[----:B------:R-:W1:Y:S01]  /*17a0*/  SHFL.IDX PT, R0, R0, RZ, 0x1f ;  /* 0x00001fff00007589 */ /* 0x000e6200000e0000 */
        /* <DEDUP_REMOVED lines=14> */
[----:B0-----:R-:W-:Y:S02]  /*1890*/  CS2R R22, SRZ ;  /* 0x0000000000167805 */ /* 0x001fe4000001ff00 */
        /* <DEDUP_REMOVED lines=8> */
[----:B-1----:R-:W-:Y:S02]  /*1920*/  R2UR UR10, R0 ;  /* 0x00000000000a72ca */ /* 0x002fe400000e0000 */
[----:B------:R-:W-:Y:S02]  /*1930*/  CS2R R4, SRZ ;  /* 0x0000000000047805 */ /* 0x000fe4000001ff00 */
[----:B------:R-:W-:Y:S01]  /*1940*/  CS2R R2, SRZ ;  /* 0x0000000000027805 */ /* 0x000fe2000001ff00 */
[----:B------:R-:W-:Y:S01]  /*1950*/  IMAD.MOV.U32 R0, RZ, RZ, RZ ;  /* 0x000000ffff007224 */ /* 0x000fe200078e00ff */
[----:B------:R-:W-:Y:S01]  /*1960*/  CS2R R128, SRZ ;  /* 0x0000000000807805 */ /* 0x000fe2000001ff00 */
[----:B------:R-:W-:Y:S01]  /*1970*/  IMAD.U32 R225, RZ, RZ, UR4 ;  /* 0x00000004ffe17e24 */ /* 0x000fe2000f8e00ff */
[----:B------:R-:W-:Y:S02]  /*1980*/  CS2R R130, SRZ ;  /* 0x0000000000827805 */ /* 0x000fe4000001ff00 */
[----:B------:R-:W-:-:S02]  /*1990*/  CS2R R132, SRZ ;  /* 0x0000000000847805 */ /* 0x000fc4000001ff00 */
[----:B------:R-:W-:Y:S02]  /*19a0*/  CS2R R134, SRZ ;  /* 0x0000000000867805 */ /* 0x000fe4000001ff00 */
[----:B------:R-:W-:Y:S02]  /*19b0*/  CS2R R120, SRZ ;  /* 0x0000000000787805 */ /* 0x000fe4000001ff00 */
[----:B------:R-:W-:Y:S02]  /*19c0*/  CS2R R122, SRZ ;  /* 0x00000000007a7805 */ /* 0x000fe4000001ff00 */
[----:B------:R-:W-:Y:S02]  /*19d0*/  CS2R R124, SRZ ;  /* 0x00000000007c7805 */ /* 0x000fe4000001ff00 */
[----:B------:R-:W-:Y:S01]  /*19e0*/  CS2R R126, SRZ ;  /* 0x00000000007e7805 */ /* 0x000fe2000001ff00 */
[----:B------:R-:W-:Y:S01]  /*19f0*/  ULEA.HI UR9, UR10, UR10, URZ, 0x1 ;  /* 0x0000000a0a097291 */ /* 0x000fe2000f8f083f */
[----:B------:R-:W-:-:S02]  /*1a00*/  CS2R R112, SRZ ;  /* 0x0000000000707805 */ /* 0x000fc4000001ff00 */
[----:B------:R-:W-:Y:S02]  /*1a10*/  CS2R R114, SRZ ;  /* 0x0000000000727805 */ /* 0x000fe4000001ff00 */
[----:B------:R-:W-:Y:S01]  /*1a20*/  CS2R R116, SRZ ;  /* 0x0000000000747805 */ /* 0x000fe2000001ff00 */
[----:B------:R-:W-:Y:S01]  /*1a30*/  ULOP3.LUT UR14, UR9, 0x1ffffe, URZ, 0xc0, !UPT ;  /* 0x001ffffe090e7892 */ /* 0x000fe2000f8ec03f */
[----:B------:R-:W-:Y:S01]  /*1a40*/  CS2R R118, SRZ ;  /* 0x0000000000767805 */ /* 0x000fe2000001ff00 */
[----:B--2---:R-:W-:Y:S01]  /*1a50*/  ULEA UR9, UR16, UR15, 0x18 ;  /* 0x0000000f10097291 */ /* 0x004fe2000f8ec03f */
[----:B------:R-:W-:Y:S01]  /*1a60*/  CS2R R104, SRZ ;  /* 0x0000000000687805 */ /* 0x000fe2000001ff00 */
[----:B------:R-:W-:Y:S01]  /*1a70*/  UIADD3 UR14, UR10, -UR14, URZ ;  /* 0x8000000e0a0e7290 */ /* 0x000fe2000fffe03f */
[----:B------:R-:W-:Y:S02]  /*1a80*/  CS2R R106, SRZ ;  /* 0x00000000006a7805 */ /* 0x000fe4000001ff00 */
[----:B------:R-:W-:-:S02]  /*1a90*/  CS2R R108, SRZ ;  /* 0x00000000006c7805 */ /* 0x000fc4000001ff00 */
[----:B------:R-:W-:Y:S01]  /*1aa0*/  CS2R R110, SRZ ;  /* 0x00000000006e7805 */ /* 0x000fe2000001ff00 */
[----:B------:R-:W-:Y:S01]  /*1ab0*/  ULEA UR14, UR14, UR9, 0xb ;  /* 0x000000090e0e7291 */ /* 0x000fe2000f8e583f */
[----:B------:R-:W-:Y:S02]  /*1ac0*/  CS2R R96, SRZ ;  /* 0x0000000000607805 */ /* 0x000fe4000001ff00 */
[----:B------:R-:W-:Y:S02]  /*1ad0*/  CS2R R98, SRZ ;  /* 0x0000000000627805 */ /* 0x000fe4000001ff00 */
[----:B------:R-:W-:Y:S01]  /*1ae0*/  CS2R R100, SRZ ;  /* 0x0000000000647805 */ /* 0x000fe2000001ff00 */
[----:B------:R-:W-:Y:S01]  /*1af0*/  UIADD3 UR14, UR14, 0x200, URZ ;  /* 0x000002000e0e7890 */ /* 0x000fe2000fffe03f */
[----:B------:R-:W-:Y:S02]  /*1b00*/  CS2R R102, SRZ ;  /* 0x0000000000667805 */ /* 0x000fe4000001ff00 */
[----:B------:R-:W-:-:S02]  /*1b10*/  CS2R R88, SRZ ;  /* 0x0000000000587805 */ /* 0x000fc4000001ff00 */
[----:B------:R-:W-:Y:S01]  /*1b20*/  CS2R R90, SRZ ;  /* 0x00000000005a7805 */ /* 0x000fe2000001ff00 */
[----:B------:R-:W-:Y:S01]  /*1b30*/  USHF.R.U32.HI UR10, URZ, 0x4, UR14 ;  /* 0x000000043f0a7899 */ /* 0x000fe2000801160e */
[----:B------:R-:W-:Y:S02]  /*1b40*/  CS2R R92, SRZ ;  /* 0x00000000005c7805 */ /* 0x000fe4000001ff00 */
[----:B------:R-:W-:Y:S02]  /*1b50*/  CS2R R94, SRZ ;  /* 0x00000000005e7805 */ /* 0x000fe4000001ff00 */
[----:B------:R-:W-:Y:S01]  /*1b60*/  CS2R R80, SRZ ;  /* 0x0000000000507805 */ /* 0x000fe2000001ff00 */
[----:B------:R-:W-:Y:S01]  /*1b70*/  ULOP3.LUT UR10, UR10, 0x3fff, URZ, 0xc0, !UPT ;  /* 0x00003fff0a0a7892 */ /* 0x000fe2000f8ec03f */
        /* <DEDUP_REMOVED lines=30> */
[----:B------:R-:W-:Y:S01]  /*1d60*/  CS2R R30, SRZ ;  /* 0x00000000001e7805 */ /* 0x000fe2000001ff00 */
[----:B------:R-:W-:Y:S06]  /*1d70*/  @!P0 BRA `(.L_x_18) ;  /* 0x0000001000108947 */ /* 0x000fec0003800000 */
[----:B------:R-:W-:-:S06]  /*1d80*/  UISETP.NE.AND UP0, UPT, UR8, 0x3, UPT ;  /* 0x000000030800788c */ /* 0x000fcc000bf05270 */
[----:B------:R-:W-:-:S13]  /*1d90*/  PLOP3.LUT P1, PT, PT, PT, UP0, 0x80, 0x0 ;  /* 0x000000000000781c */ /* 0x000fda0003f2f008 */
[----:B------:R-:W-:Y:S05]  /*1da0*/  @!P1 BRA `(.L_x_19) ;  /* 0x0000000000049947 */ /* 0x000fea0003800000 */
[----:B------:R-:W-:Y:S01]  /*1db0*/  BPT.TRAP 0x1 ;  /* 0x000000040000795c */ /* 0x000fe20000300000 */
.L_x_19:
[----:B------:R-:W-:Y:S01]  /*1dc0*/  ULEA UR12, UR5, UR9, 0x3 ;  /* 0x00000009050c7291 */ /* 0x000fe2000f8e183f */
[----:B------:R-:W-:-:S05]  /*1dd0*/  IMAD.U32 R0, RZ, RZ, UR4 ;  /* 0x00000004ff007e24 */ /* 0x000fca000f8e00ff */
[----:B------:R-:W-:-:S04]  /*1de0*/  SHF.L.U32 R0, R0, 0x1f, RZ ;  /* 0x0000001f00007819 */ /* 0x000fc800000006ff */
[----:B------:R0:W1:Y:S01]  /*1df0*/  SYNCS.PHASECHK.TRANS64.TRYWAIT P0, [UR12], R0 ;  /* 0x00000000ff0075a7 */ /* 0x000062000800014c */
[----:B------:R-:W-:Y:S05]  /*1e00*/  @!P1 BRA `(.L_x_20) ;  /* 0x0000000000049947 */ /* 0x000fea0003800000 */
[----:B------:R-:W-:Y:S01]  /*1e10*/  BPT.TRAP 0x1 ;  /* 0x000000040000795c */ /* 0x000fe20000300000 */
.L_x_20:
[----:B------:R-:W-:Y:S01]  /*1e20*/  UMOV UR6, 0x1 ;  /* 0x0000000100067882 */ /* 0x000fe20000000000 */
[----:B------:R-:W-:Y:S01]  /*1e30*/  IMAD.MOV.U32 R224, RZ, RZ, RZ ;  /* 0x000000ffffe07224 */ /* 0x000fe200078e00ff */
[----:B-1----:R-:W-:Y:S06]  /*1e40*/  @P0 BRA `(.L_x_21) ;  /* 0x0000000000080947 */ /* 0x002fec0003800000 */
[----:B------:R-:W1:Y:S02]  /*1e50*/  SYNCS.PHASECHK.TRANS64.TRYWAIT P0, [UR12], R0 ;  /* 0x00000000ff0075a7 */ /* 0x000e64000800014c */
[----:B-1----:R-:W-:Y:S05]  /*1e60*/  @!P0 BRA `(.L_x_22) ;  /* 0x000000c800ec8947 */ /* 0x002fea0003800000 */
.L_x_21:
[----:B------:R-:W-:Y:S01]  /*1e70*/  UIADD3 UR12, UR9, 0x26200, URZ ;  /* 0x00026200090c7890 */ /* 0x000fe2000fffe03f */
[----:B------:R-:W-:Y:S01]  /*1e80*/  WARPGROUP.ARRIVE ;  /* 0x00000000000079c5 */ /* 0x000fe20000000000 */
[----:B------:R-:W-:Y:S01]  /*1e90*/  ULOP3.LUT UR16, UR10, 0x10000, URZ, 0xfc, !UPT ;  /* 0x000100000a107892 */ /* 0x000fe2000f8efc3f */
[----:B------:R-:W-:Y:S01]  /*1ea0*/  CS2R R222, SRZ ;  /* 0x0000000000de7805 */ /* 0x000fe2000001ff00 */
[----:B------:R-:W-:Y:S01]  /*1eb0*/  USHF.R.U32.HI UR12, URZ, 0x4, UR12 ;  /* 0x000000043f0c7899 */ /* 0x000fe2000801160c */
[----:B------:R-:W-:Y:S01]  /*1ec0*/  CS2R R220, SRZ ;  /* 0x0000000000dc7805 */ /* 0x000fe2000001ff00 */
[----:B------:R-:W-:Y:S01]  /*1ed0*/  ULEA UR16, UR5, UR16, 0x9 ;  /* 0x0000001005107291 */ /* 0x000fe2000f8e483f */
[----:B------:R-:W-:Y:S01]  /*1ee0*/  CS2R R218, SRZ ;  /* 0x0000000000da7805 */ /* 0x000fe2000001ff00 */
[----:B------:R-:W-:Y:S01]  /*1ef0*/  ULOP3.LUT UR12, UR12, 0x3fff, URZ, 0xc0, !UPT ;  /* 0x00003fff0c0c7892 */ /* 0x000fe2000f8ec03f */
[----:B------:R-:W-:Y:S01]  /*1f00*/  CS2R R216, SRZ ;  /* 0x0000000000d87805 */ /* 0x000fe2000001ff00 */
[----:B------:R-:W-:Y:S01]  /*1f10*/  UMOV UR17, 0xc0000010 ;  /* 0xc000001000117882 */ /* 0x000fe20000000000 */
[----:B------:R-:W-:Y:S01]  /*1f20*/  UMOV UR19, 0xc0000010 ;  /* 0xc000001000137882 */ /* 0x000fe20000000000 */
[----:B------:R-:W-:Y:S01]  /*1f30*/  ULOP3.LUT UR12, UR12, 0x10000, URZ, 0xfc, !UPT ;  /* 0x000100000c0c7892 */ /* 0x000fe2000f8efc3f */
[----:B------:R-:W-:Y:S01]  /*1f40*/  CS2R R214, SRZ ;  /* 0x0000000000d67805 */ /* 0x000fe2000001ff00 */
[----:B------:R-:W-:Y:S01]  /*1f50*/  UMOV UR20, UR16 ;  /* 0x0000001000147c82 */ /* 0x000fe20008000000 */
[----:B------:R-:W-:Y:S01]  /*1f60*/  UMOV UR21, UR17 ;  /* 0x0000001100157c82 */ /* 0x000fe20008000000 */
[----:B------:R-:W-:Y:S01]  /*1f70*/  UIMAD UR18, UR5, 0xe0, UR12 ;  /* 0x000000e0051278a4 */ /* 0x000fe2000f8e020c */
[----:B------:R-:W-:Y:S01]  /*1f80*/  CS2R R212, SRZ ;  /* 0x0000000000d47805 */ /* 0x000fe2000001ff00 */
[----:B------:R-:W-:Y:S01]  /*1f90*/  UMOV UR23, 0xc0000010 ;  /* 0xc000001000177882 */ /* 0x000fe20000000000 */
[----:B------:R-:W-:Y:S01]  /*1fa0*/  UMOV UR12, UR16 ;  /* 0x00000010000c7c82 */ /* 0x000fe20008000000 */
[----:B------:R-:W-:Y:S01]  /*1fb0*/  UIADD3 UR22, UR18, 0x20, URZ ;  /* 0x0000002012167890 */ /* 0x000fe2000fffe03f */
[----:B------:R-:W-:Y:S01]  /*1fc0*/  CS2R R210, SRZ ;  /* 0x0000000000d27805 */ /* 0x000fe2000001ff00 */
[----:B------:R-:W-:Y:S01]  /*1fd0*/  UIADD3 UR14, UR18, 0x40, URZ ;  /* 0x00000040120e7890 */ /* 0x000fe2000fffe03f */
[----:B------:R-:W-:Y:S01]  /*1fe0*/  CS2R R208, SRZ ;  /* 0x0000000000d07805 */ /* 0x000fe2000001ff00 */
[----:B------:R-:W-:-:S02]  /*1ff0*/  UIADD3 UR34, UR18, 0x60, URZ ;  /* 0x0000006012227890 */ /* 0x000fc4000fffe03f */
[----:B------:R-:W-:Y:S01]  /*2000*/  QGMMA.64x16x32.F32.E4M3.E4M3 R128, gdesc[UR16], RZ, !UPT ;  /* 0x00200000108079f3 */ /* 0x000fe2000c7008ff */
[----:B------:R-:W-:Y:S01]  /*2010*/  UIADD3 UR26, UR18, 0x80, URZ ;  /* 0x00000080121a7890 */ /* 0x000fe2000fffe03f */
[----:B------:R-:W-:Y:S01]  /*2020*/  CS2R R206, SRZ ;  /* 0x0000000000ce7805 */ /* 0x000fe2000001ff00 */
[----:B------:R-:W-:Y:S01]  /*2030*/  UIADD3 UR30, UR18, 0xa0, URZ ;  /* 0x000000a0121e7890 */ /* 0x000fe2000fffe03f */
[----:B------:R-:W-:Y:S01]  /*2040*/  QGMMA.64x16x32.F32.E4M3.E4M3 R112, gdesc[UR20], RZ, !UPT ;  /* 0x00200000147079f3 */ /* 0x000fe2000c7008ff */
[----:B------:R-:W-:Y:S01]  /*2050*/  UMOV UR13, UR17 ;  /* 0x00000011000d7c82 */ /* 0x000fe20008000000 */
[----:B------:R-:W-:Y:S01]  /*2060*/  UMOV UR15, 0xc0000010 ;  /* 0xc0000010000f7882 */ /* 0x000fe20000000000 */
[----:B------:R-:W-:Y:S01]  /*2070*/  UIADD3 UR38, UR18, 0xc0, URZ ;  /* 0x000000c012267890 */ /* 0x000fe2000fffe03f */
[----:B------:R-:W-:Y:S01]  /*2080*/  QGMMA.64x16x32.F32.E4M3.E4M3 R96, gdesc[UR12], RZ, !UPT ;  /* 0x002000000c6079f3 */ /* 0x000fe2000c7008ff */
[----:B------:R-:W-:Y:S01]  /*2090*/  UIADD3 UR12, UR16, 0x100, URZ ;  /* 0x00000100100c7890 */ /* 0x000fe2000fffe03f */
[----:B------:R-:W-:Y:S01]  /*20a0*/  CS2R R204, SRZ ;  /* 0x0000000000cc7805 */ /* 0x000fe2000001ff00 */
[----:B------:R-:W-:Y:S01]  /*20b0*/  UMOV UR32, UR16 ;  /* 0x0000001000207c82 */ /* 0x000fe20008000000 */
[----:B------:R-:W-:Y:S01]  /*20c0*/  UMOV UR33, UR17 ;  /* 0x0000001100217c82 */ /* 0x000fe20008000000 */
[----:B------:R-:W-:Y:S01]  /*20d0*/  UMOV UR35, 0xc0000010 ;  /* 0xc000001000237882 */ /* 0x000fe20000000000 */
[----:B------:R-:W-:Y:S01]  /*20e0*/  UMOV UR24, UR16 ;  /* 0x0000001000187c82 */ /* 0x000fe20008000000 */
[----:B------:R-:W-:Y:S01]  /*20f0*/  UMOV UR25, UR17 ;  /* 0x0000001100197c82 */ /* 0x000fe20008000000 */
[----:B------:R-:W-:Y:S01]  /*2100*/  UMOV UR27, 0xc0000010 ;  /* 0xc0000010001b7882 */ /* 0x000fe20000000000 */
[----:B------:R-:W-:Y:S01]  /*2110*/  QGMMA.64x16x32.F32.E4M3.E4M3 R80, gdesc[UR32], RZ, !UPT ;  /* 0x00200000205079f3 */ /* 0x000fe2000c7008ff */
        /* <DEDUP_REMOVED lines=8> */
[----:B------:R-:W-:-:S02]  /*21a0*/  CS2R R202, SRZ ;  /* 0x0000000000ca7805 */ /* 0x000fc4000001ff00 */
[----:B------:R-:W-:Y:S02]  /*21b0*/  CS2R R200, SRZ ;  /* 0x0000000000c87805 */ /* 0x000fe4000001ff00 */
[----:B------:R-:W-:Y:S01]  /*21c0*/  CS2R R198, SRZ ;  /* 0x0000000000c67805 */ /* 0x000fe2000001ff00 */
[----:B------:R-:W-:Y:S01]  /*21d0*/  QGMMA.64x16x32.F32.E4M3.E4M3 R32, gdesc[UR36], RZ, !UPT ;  /* 0x00200000242079f3 */ /* 0x000fe2000c7008ff */
[----:B------:R-:W-:Y:S01]  /*21e0*/  UMOV UR36, UR12 ;  /* 0x0000000c00247c82 */ /* 0x000fe20008000000 */
[----:B------:R-:W-:Y:S01]  /*21f0*/  UMOV UR37, 0xc0000010 ;  /* 0xc000001000257882 */ /* 0x000fe20000000000 */
[----:B------:R-:W-:Y:S01]  /*2200*/  UMOV UR28, UR36 ;  /* 0x00000024001c7c82 */ /* 0x000fe20008000000 */
[----:B------:R-:W-:Y:S01]  /*2210*/  UMOV UR29, UR37 ;  /* 0x00000025001d7c82 */ /* 0x000fe20008000000 */
[----:B------:R-:W-:Y:S01]  /*2220*/  ULDC UR12, c[0x0][0x50c] ;  /* 0x00014300000c7ab9 */ /* 0x000fe20000000800 */
[----:B------:R-:W-:Y:S01]  /*2230*/  QGMMA.64x16x32.F32.E4M3.E4M3 R24, gdesc[UR36], RZ, !UPT ;  /* 0x00200000241879f3 */ /* 0x000fe2000c7008ff */
[----:B------:R-:W-:Y:S01]  /*2240*/  UMOV UR24, UR36 ;  /* 0x0000002400187c82 */ /* 0x000fe20008000000 */
[----:B------:R-:W-:Y:S01]  /*2250*/  UMOV UR25, UR37 ;  /* 0x0000002500197c82 */ /* 0x000fe20008000000 */
[----:B------:R-:W-:Y:S01]  /*2260*/  UMOV UR32, UR36 ;  /* 0x0000002400207c82 */ /* 0x000fe20008000000 */
[----:B------:R-:W-:Y:S01]  /*2270*/  QGMMA.64x16x32.F32.E4M3.E4M3 R40, gdesc[UR28], RZ, !UPT ;  /* 0x002000001c2879f3 */ /* 0x000fe2000c7008ff */
[----:B------:R-:W-:Y:S01]  /*2280*/  UMOV UR33, UR37 ;  /* 0x0000002500217c82 */ /* 0x000fe20008000000 */
[----:B------:R-:W-:Y:S01]  /*2290*/  UISETP.NE.AND UP0, UPT, UR12, 0x1, UPT ;  /* 0x000000010c00788c */ /* 0x000fe2000bf05270 */
[----:B------:R-:W-:Y:S01]  /*22a0*/  CS2R R196, SRZ ;  /* 0x0000000000c47805 */ /* 0x000fe2000001ff00 */
[----:B------:R-:W-:Y:S01]  /*22b0*/  QGMMA.64x16x32.F32.E4M3.E4M3 R56, gdesc[UR24], RZ, !UPT ;  /* 0x00200000183879f3 */ /* 0x000fe2000c7008ff */
[----:B------:R-:W-:Y:S01]  /*22c0*/  UMOV UR12, UR36 ;  /* 0x00000024000c7c82 */ /* 0x000fe20008000000 */
[----:B------:R-:W-:Y:S01]  /*22d0*/  UMOV UR13, UR37 ;  /* 0x00000025000d7c82 */ /* 0x000fe20008000000 */
[----:B------:R-:W-:Y:S01]  /*22e0*/  UMOV UR20, UR36 ;  /* 0x0000002400147c82 */ /* 0x000fe20008000000 */
[----:B------:R-:W-:Y:S01]  /*22f0*/  QGMMA.64x16x32.F32.E4M3.E4M3 R72, gdesc[UR32], RZ, !UPT ;  /* 0x00200000204879f3 */ /* 0x000fe2000c7008ff */
[----:B------:R-:W-:Y:S01]  /*2300*/  UMOV UR21, UR37 ;  /* 0x0000002500157c82 */ /* 0x000fe20008000000 */
[----:B------:R-:W-:Y:S01]  /*2310*/  UMOV UR16, UR36 ;  /* 0x0000002400107c82 */ /* 0x000fe20008000000 */
[----:B------:R-:W-:Y:S01]  /*2320*/  UMOV UR17, UR37 ;  /* 0x0000002500117c82 */ /* 0x000fe20008000000 */
[----:B------:R-:W-:Y:S01]  /*2330*/  QGMMA.64x16x32.F32.E4M3.E4M3 R88, gdesc[UR12], RZ, !UPT ;  /* 0x002000000c5879f3 */ /* 0x000fe2000c7008ff */
[----:B------:R-:W-:Y:S01]  /*2340*/  USEL UR12, URZ, 0x1, UP0 ;  /* 0x000000013f0c7887 */ /* 0x000fe20008000000 */
[----:B------:R-:W-:-:S02]  /*2350*/  CS2R R194, SRZ ;  /* 0x0000000000c27805 */ /* 0x000fc4000001ff00 */
[----:B------:R-:W-:Y:S01]  /*2360*/  CS2R R192, SRZ ;  /* 0x0000000000c07805 */ /* 0x000fe2000001ff00 */
[----:B------:R-:W-:Y:S01]  /*2370*/  QGMMA.64x16x32.F32.E4M3.E4M3 R104, gdesc[UR20], RZ, !UPT ;  /* 0x00200000146879f3 */ /* 0x000fe2000c7008ff */
[----:B------:R-:W-:Y:S02]  /*2380*/  CS2R R190, SRZ ;  /* 0x0000000000be7805 */ /* 0x000fe4000001ff00 */
[----:B------:R-:W-:Y:S02]  /*2390*/  CS2R R188, SRZ ;  /* 0x0000000000bc7805 */ /* 0x000fe4000001ff00 */
[----:B------:R-:W-:Y:S01]  /*23a0*/  ISETP.NE.AND P0, PT, RZ, UR12, PT ;  /* 0x0000000cff007c0c */ /* 0x000fe2000bf05270 */
[----:B------:R-:W-:Y:S01]  /*23b0*/  QGMMA.64x16x32.F32.E4M3.E4M3 R120, gdesc[UR16], RZ, !UPT, gsb0 ;  /* 0x00200000107879f3 */ /* 0x000fe2000c0008ff */
        /* <DEDUP_REMOVED lines=36> */
[----:B-1----:R-:W-:Y:S01]  /*2600*/  CS2R R2, SRZ ;  /* 0x0000000000027805 */ /* 0x002fe2000001ff00 */
[----:B0-----:R-:W-:Y:S01]  /*2610*/  IMAD.MOV.U32 R0, RZ, RZ, RZ ;  /* 0x000000ffff007224 */ /* 0x001fe200078e00ff */
[----:B------:R-:W-:Y:S06]  /*2620*/  @!P0 BRA `(.L_x_23) ;  /* 0x0000000400c88947 */ /* 0x000fec0003800000 */
[----:B------:R-:W-:Y:S02]  /*2630*/  WARPGROUP.DEPBAR.LE gsb0, 0x0 ;  /* 0x00008000000079c5 */ /* 0x000fe40000010000 */
[----:B------:R-:W-:-:S01]  /*2640*/  FADD R0, RZ, R128 ;  /* 0x00000080ff007221 */ /* 0x000fc20000000000 */
[----:B------:R-:W-:Y:S01]  /*2650*/  FADD R2, RZ, R129 ;  /* 0x00000081ff027221 */ /* 0x000fe20000000000 */
        /* <DEDUP_REMOVED lines=110> */
[----:B------:R-:W-:-:S06]  /*2d40*/  UMOV UR6, URZ ;  /* 0x0000003f00067c82 */ /* 0x000fcc0008000000 */
.L_x_23:
[----:B------:R-:W-:-:S04]  /*2d50*/  UIADD3 UR45, UR5, 0x1, URZ ;  /* 0x00000001052d7890 */ /* 0x000fc8000fffe03f */
[----:B------:R-:W-:-:S04]  /*2d60*/  UISETP.NE.AND UP0, UPT, UR45, 0x13, UPT ;  /* 0x000000132d00788c */ /* 0x000fc8000bf05270 */
[----:B------:R-:W-:Y:S02]  /*2d70*/  USEL UR13, URZ, 0x1, UP0 ;  /* 0x000000013f0d7887 */ /* 0x000fe40008000000 */
[----:B------:R-:W-:Y:S02]  /*2d80*/  USEL UR45, UR45, URZ, UP0 ;  /* 0x0000003f2d2d7287 */ /* 0x000fe40008000000 */
[----:B------:R-:W-:-:S06]  /*2d90*/  ULOP3.LUT UR13, UR4, UR13, URZ, 0x3c, !UPT ;  /* 0x0000000d040d7292 */ /* 0x000fcc000f8e3c3f */
[----:B------:R-:W-:Y:S01]  /*2da0*/  IMAD.U32 R225, RZ, RZ, UR13 ;  /* 0x0000000dffe17e24 */ /* 0x000fe2000f8e00ff */
[----:B------:R-:W-:-:S06]  /*2db0*/  UMOV UR13, 0x1 ;  /* 0x00000001000d7882 */ /* 0x000fcc0000000000 */
.L_x_18:
[----:B------:R-:W-:-:S04]  /*2dc0*/  UISETP.LT.AND UP0, UPT, UR11, 0x1, UPT ;  /* 0x000000010b00788c */ /* 0x000fc8000bf01270 */
[----:B------:R-:W-:-:S04]  /*2dd0*/  USEL UR14, UR11, 0x1, UP0 ;  /* 0x000000010b0e7887 */ /* 0x000fc80008000000 */
[----:B------:R-:W-:-:S04]  /*2de0*/  UIADD3 UR14, UR11, -UR14, URZ ;  /* 0x8000000e0b0e7290 */ /* 0x000fc8000fffe03f */
[----:B------:R-:W-:-:S06]  /*2df0*/  UISETP.GE.AND UP0, UPT, UR14, 0x1, UPT ;  /* 0x000000010e00788c */ /* 0x000fcc000bf06270 */
[----:B------:R-:W-:-:S13]  /*2e00*/  PLOP3.LUT P0, PT, PT, PT, UP0, 0x80, 0x0 ;  /* 0x000000000000781c */ /* 0x000fda0003f0f008 */
[----:B------:R-:W-:Y:S05]  /*2e10*/  @!P0 BRA `(.L_x_24) ;  /* 0x0000000c00a08947 */ /* 0x000fea0003800000 */
[----:B------:R-:W-:Y:S01]  /*2e20*/  IMAD.U32 R226, RZ, RZ, UR14 ;  /* 0x0000000effe27e24 */ /* 0x000fe2000f8e00ff */
[----:B------:R-:W-:Y:S01]  /*2e30*/  UMOV UR44, UR5 ;  /* 0x00000005002c7c82 */ /* 0x000fe20008000000 */
[----:B------:R-:W-:-:S05]  /*2e40*/  ULDC UR43, c[0x0][0x50c] ;  /* 0x00014300002b7ab9 */ /* 0x000fca0000000800 */
.L_x_32:
[----:B------:R-:W-:-:S06]  /*2e50*/  UISETP.NE.AND UP0, UPT, UR8, 0x3, UPT ;  /* 0x000000030800788c */ /* 0x000fcc000bf05270 */
[----:B------:R-:W-:-:S13]  /*2e60*/  PLOP3.LUT P1, PT, PT, PT, UP0, 0x80, 0x0 ;  /* 0x000000000000781c */ /* 0x000fda0003f2f008 */
[----:B-----5:R-:W-:Y:S05]  /*2e70*/  @!P1 BRA `(.L_x_25) ;  /* 0x0000000000049947 */ /* 0x020fea0003800000 */
[----:B------:R-:W-:Y:S01]  /*2e80*/  BPT.TRAP 0x1 ;  /* 0x000000040000795c */ /* 0x000fe20000300000 */
.L_x_25:
[----:B------:R-:W0:Y:S01]  /*2e90*/  S2UR UR14, SR_CgaCtaId ;  /* 0x00000000000e79c3 */ /* 0x000e220000008800 */
[----:B------:R-:W-:Y:S01]  /*2ea0*/  UMOV UR9, 0x400 ;  /* 0x0000040000097882 */ /* 0x000fe20000000000 */
[----:B------:R-:W-:Y:S01]  /*2eb0*/  SHF.L.U32 R227, R225, 0x1f, RZ ;  /* 0x0000001fe1e37819 */ /* 0x000fe200000006ff */
[----:B0-----:R-:W-:-:S04]  /*2ec0*/  ULEA UR9, UR14, UR9, 0x18 ;  /* 0x000000090e097291 */ /* 0x001fc8000f8ec03f */
[----:B------:R-:W-:-:S09]  /*2ed0*/  ULEA UR14, UR45, UR9, 0x3 ;  /* 0x000000092d0e7291 */ /* 0x000fd2000f8e183f */
[----:B------:R0:W1:Y:S01]  /*2ee0*/  SYNCS.PHASECHK.TRANS64.TRYWAIT P0, [UR14], R227 ;  /* 0x000000e3ff0075a7 */ /* 0x000062000800014e */
[----:B------:R-:W-:Y:S05]  /*2ef0*/  @!P1 BRA `(.L_x_26) ;  /* 0x0000000000049947 */ /* 0x000fea0003800000 */
[----:B------:R-:W-:Y:S01]  /*2f00*/  BPT.TRAP 0x1 ;  /* 0x000000040000795c */ /* 0x000fe20000300000 */
.L_x_26:
[----:B-1----:R-:W-:Y:S05]  /*2f10*/  @P0 BRA `(.L_x_27) ;  /* 0x0000000000080947 */ /* 0x002fea0003800000 */
[----:B------:R-:W1:Y:S02]  /*2f20*/  SYNCS.PHASECHK.TRANS64.TRYWAIT P0, [UR14], R227 ;  /* 0x000000e3ff0075a7 */ /* 0x000e64000800014e */
[----:B-1----:R-:W-:Y:S05]  /*2f30*/  @!P0 BRA `(.L_x_28) ;  /* 0x000000b800d08947 */ /* 0x002fea0003800000 */
.L_x_27:
[----:B------:R-:W-:Y:S01]  /*2f40*/  UIADD3 UR15, UR9, 0x26200, URZ ;  /* 0x00026200090f7890 */ /* 0x000fe2000fffe03f */
[----:B------:R-:W-:Y:S01]  /*2f50*/  WARPGROUP.ARRIVE ;  /* 0x00000000000079c5 */ /* 0x000fe20000000000 */
[----:B------:R-:W-:Y:S02]  /*2f60*/  ULOP3.LUT UR14, UR10, 0x10000, URZ, 0xfc, !UPT ;  /* 0x000100000a0e7892 */ /* 0x000fe4000f8efc3f */
[----:B------:R-:W-:Y:S02]  /*2f70*/  USHF.R.U32.HI UR15, URZ, 0x4, UR15 ;  /* 0x000000043f0f7899 */ /* 0x000fe4000801160f */
[----:B------:R-:W-:Y:S02]  /*2f80*/  UISETP.NE.AND UP0, UPT, UR12, URZ, UPT ;  /* 0x0000003f0c00728c */ /* 0x000fe4000bf05270 */
[----:B------:R-:W-:Y:S02]  /*2f90*/  ULOP3.LUT UR15, UR15, 0x3fff, URZ, 0xc0, !UPT ;  /* 0x00003fff0f0f7892 */ /* 0x000fe4000f8ec03f */
[----:B------:R-:W-:-:S02]  /*2fa0*/  ULEA UR12, UR45, UR14, 0x9 ;  /* 0x0000000e2d0c7291 */ /* 0x000fc4000f8e483f */
[----:B------:R-:W-:Y:S02]  /*2fb0*/  ULOP3.LUT UR14, UR15, 0x10000, URZ, 0xfc, !UPT ;  /* 0x000100000f0e7892 */ /* 0x000fe4000f8efc3f */
[----:B------:R-:W-:Y:S02]  /*2fc0*/  USEL UR13, UR13, URZ, !UP0 ;  /* 0x0000003f0d0d7287 */ /* 0x000fe4000c000000 */
[----:B------:R-:W-:Y:S02]  /*2fd0*/  UIMAD UR14, UR45, 0xe0, UR14 ;  /* 0x000000e02d0e78a4 */ /* 0x000fe4000f8e020e */
[----:B------:R-:W-:Y:S02]  /*2fe0*/  UISETP.NE.U32.AND UP0, UPT, UR13, URZ, UPT ;  /* 0x0000003f0d00728c */ /* 0x000fe4000bf05070 */
[----:B------:R-:W-:Y:S02]  /*2ff0*/  UIADD3 UR18, UR14, 0x20, URZ ;  /* 0x000000200e127890 */ /* 0x000fe4000fffe03f */
[----:B------:R-:W-:-:S02]  /*3000*/  UIADD3 UR22, UR14, 0x40, URZ ;  /* 0x000000400e167890 */ /* 0x000fc4000fffe03f */
[----:B------:R-:W-:Y:S01]  /*3010*/  UIADD3 UR26, UR14, 0x60, URZ ;  /* 0x000000600e1a7890 */ /* 0x000fe2000fffe03f */
[----:B------:R-:W-:Y:S01]  /*3020*/  UMOV UR13, 0xc0000010 ;  /* 0xc0000010000d7882 */ /* 0x000fe20000000000 */
[----:B------:R-:W-:Y:S01]  /*3030*/  UIADD3 UR30, UR14, 0x80, URZ ;  /* 0x000000800e1e7890 */ /* 0x000fe2000fffe03f */
[----:B------:R-:W-:Y:S01]  /*3040*/  UMOV UR15, 0xc0000010 ;  /* 0xc0000010000f7882 */ /* 0x000fe20000000000 */
[----:B------:R-:W-:Y:S02]  /*3050*/  UIADD3 UR34, UR14, 0xa0, URZ ;  /* 0x000000a00e227890 */ /* 0x000fe4000fffe03f */
[----:B------:R-:W-:Y:S01]  /*3060*/  QGMMA.64x16x32.F32.E4M3.E4M3 R128, gdesc[UR12], R128, UP0 ;  /* 0x002000000c8079f3 */ /* 0x000fe2000bf00880 */
[----:B------:R-:W-:Y:S01]  /*3070*/  UMOV UR16, UR12 ;  /* 0x0000000c00107c82 */ /* 0x000fe20008000000 */
[----:B------:R-:W-:Y:S01]  /*3080*/  UMOV UR17, UR13 ;  /* 0x0000000d00117c82 */ /* 0x000fe20008000000 */
[----:B------:R-:W-:Y:S01]  /*3090*/  UMOV UR19, 0xc0000010 ;  /* 0xc000001000137882 */ /* 0x000fe20000000000 */
[----:B------:R-:W-:Y:S01]  /*30a0*/  UIADD3 UR38, UR14, 0xc0, URZ ;  /* 0x000000c00e267890 */ /* 0x000fe2000fffe03f */
        /* <DEDUP_REMOVED lines=9> */
[----:B------:R-:W-:Y:S01]  /*3140*/  UMOV UR28, UR12 ;  /* 0x0000000c001c7c82 */ /* 0x000fe20008000000 */
[----:B------:R-:W-:Y:S01]  /*3150*/  UMOV UR29, UR13 ;  /* 0x0000000d001d7c82 */ /* 0x000fe20008000000 */
[----:B------:R-:W-:Y:S01]  /*3160*/  UMOV UR31, 0xc0000010 ;  /* 0xc0000010001f7882 */ /* 0x000fe20000000000 */
[----:B------:R-:W-:Y:S01]  /*3170*/  QGMMA.64x16x32.F32.E4M3.E4M3 R80, gdesc[UR24], R80, UP0 ;  /* 0x00200000185079f3 */ /* 0x000fe2000bf00850 */
        /* <DEDUP_REMOVED lines=8> */
[----:B------:R-:W-:-:S03]  /*3200*/  UIADD3 UR6, UR6, 0x1, URZ ;  /* 0x0000000106067890 */ /* 0x000fc6000fffe03f */
[----:B------:R-:W-:Y:S01]  /*3210*/  QGMMA.64x16x32.F32.E4M3.E4M3 R32, gdesc[UR36], R32, UP0 ;  /* 0x00200000242079f3 */ /* 0x000fe2000bf00820 */
[----:B------:R-:W-:Y:S01]  /*3220*/  UMOV UR36, UR16 ;  /* 0x0000001000247c82 */ /* 0x000fe20008000000 */
[----:B------:R-:W-:Y:S01]  /*3230*/  UMOV UR37, 0xc0000010 ;  /* 0xc000001000257882 */ /* 0x000fe20000000000 */
[----:B------:R-:W-:Y:S01]  /*3240*/  UMOV UR32, UR36 ;  /* 0x0000002400207c82 */ /* 0x000fe20008000000 */
[----:B------:R-:W-:Y:S01]  /*3250*/  UMOV UR33, UR37 ;  /* 0x0000002500217c82 */ /* 0x000fe20008000000 */
[----:B------:R-:W-:Y:S01]  /*3260*/  QGMMA.64x16x32.F32.E4M3.E4M3 R24, gdesc[UR36], R24, UP0 ;  /* 0x00200000241879f3 */ /* 0x000fe2000bf00818 */
[----:B------:R-:W-:Y:S01]  /*3270*/  UMOV UR28, UR36 ;  /* 0x00000024001c7c82 */ /* 0x000fe20008000000 */
        /* <DEDUP_REMOVED lines=11> */
[----:B------:R-:W-:-:S03]  /*3330*/  UMOV UR13, UR37 ;  /* 0x00000025000d7c82 */ /* 0x000fc60008000000 */
[----:B------:R-:W-:Y:S04]  /*3340*/  QGMMA.64x16x32.F32.E4M3.E4M3 R88, gdesc[UR20], R88, UP0 ;  /* 0x00200000145879f3 */ /* 0x000fe8000bf00858 */
[----:B------:R-:W-:Y:S04]  /*3350*/  QGMMA.64x16x32.F32.E4M3.E4M3 R104, gdesc[UR16], R104, UP0 ;  /* 0x00200000106879f3 */ /* 0x000fe8000bf00868 */
[----:B------:R-:W-:Y:S01]  /*3360*/  QGMMA.64x16x32.F32.E4M3.E4M3 R120, gdesc[UR12], R120, UP0, gsb0 ;  /* 0x002000000c7879f3 */ /* 0x000fe2000b800878 */
[----:B------:R-:W-:-:S04]  /*3370*/  UISETP.NE.AND UP0, UPT, UR6, UR43, UPT ;  /* 0x0000002b0600728c */ /* 0x000fc8000bf05270 */
[----:B------:R-:W-:-:S06]  /*3380*/  USEL UR12, URZ, 0x1, UP0 ;  /* 0x000000013f0c7887 */ /* 0x000fcc0008000000 */
[----:B------:R-:W-:Y:S01]  /*3390*/  ISETP.NE.AND P0, PT, RZ, UR12, PT ;  /* 0x0000000cff007c0c */ /* 0x000fe2000bf05270 */
[----:B------:R-:W-:-:S12]  /*33a0*/  WARPGROUP.DEPBAR.LE gsb0, 0x1 ;  /* 0x00008000000079c5 */ /* 0x000fd80000010100 */
[----:B------:R-:W-:Y:S05]  /*33b0*/  @!P0 BRA `(.L_x_29) ;  /* 0x0000000400c88947 */ /* 0x000fea0003800000 */
[----:B------:R-:W-:Y:S02]  /*33c0*/  WARPGROUP.DEPBAR.LE gsb0, 0x0 ;  /* 0x00008000000079c5 */ /* 0x000fe40000010000 */
[----:B------:R-:W-:-:S01]  /*33d0*/  FADD R0, R128, R0 ;  /* 0x0000000080007221 */ /* 0x000fc20000000000 */
[----:B------:R-:W-:Y:S01]  /*33e0*/  FADD R2, R129, R2 ;  /* 0x0000000281027221 */ /* 0x000fe20000000000 */
        /* <DEDUP_REMOVED lines=110> */
[----:B------:R-:W-:-:S06]  /*3ad0*/  UMOV UR6, URZ ;  /* 0x0000003f00067c82 */ /* 0x000fcc0008000000 */
.L_x_29:
[----:B------:R-:W-:Y:S05]  /*3ae0*/  @!P1 BRA `(.L_x_30) ;  /* 0x0000000000049947 */ /* 0x000fea0003800000 */
[----:B------:R-:W-:Y:S01]  /*3af0*/  BPT.TRAP 0x1 ;  /* 0x000000040000795c */ /* 0x000fe20000300000 */
.L_x_30:
[----:B01----:R-:W2:Y:S04]  /*3b00*/  LDL R227, [R1] ;  /* 0x0000000001e37983 */ /* 0x003ea80000100800 */
[----:B------:R0:W-:Y:S04]  /*3b10*/  STL [R1+0x18], R0 ;  /* 0x0000180001007387 */ /* 0x0001e80000100800 */
[----:B0-----:R-:W3:Y:S01]  /*3b20*/  LDL R0, [R1+0x4] ;  /* 0x0000040001007983 */ /* 0x001ee20000100800 */
[----:B--2---:R-:W-:Y:S01]  /*3b30*/  ISETP.NE.AND P0, PT, R227, RZ, PT ;  /* 0x000000ffe300720c */ /* 0x004fe20003f05270 */
[----:B------:R-:W-:-:S12]  /*3b40*/  IMAD.U32 R227, RZ, RZ, UR44 ;  /* 0x0000002cffe37e24 */ /* 0x000fd8000f8e00ff */
[----:B------:R-:W-:-:S05]  /*3b50*/  @P0 LEA R227, R227, UR9, 0x3 ;  /* 0x00000009e3e30c11 */ /* 0x000fca000f8e18ff */
[----:B------:R-:W-:-:S05]  /*3b60*/  @P0 VIADD R227, R227, 0x98 ;  /* 0x00000098e3e30836 */ /* 0x000fca0000000000 */
[----:B---3--:R-:W-:Y:S02]  /*3b70*/  @P0 PRMT R227, R0, 0x654, R227 ;  /* 0x0000065400e30816 */ /* 0x008fe400000000e3 */
[----:B------:R0:W5:Y:S01]  /*3b80*/  LDL.LU R0, [R1+0x18] ;  /* 0x0000180001007983 */ /* 0x0001620000300800 */
[----:B------:R-:W-:Y:S01]  /*3b90*/  UISETP.GT.U32.AND UP0, UPT, UR7, 0x1, UPT ;  /* 0x000000010700788c */ /* 0x000fe2000bf04070 */
[----:B------:R0:W-:Y:S05]  /*3ba0*/  @P0 SYNCS.ARRIVE.TRANS64.RED.A1T0 RZ, [R227+URZ], RZ ;  /* 0x000000ffe3ff09a7 */ /* 0x0001ea000810043f */
[----:B------:R-:W-:-:S13]  /*3bb0*/  PLOP3.LUT P0, PT, PT, PT, UP0, 0x80, 0x0 ;  /* 0x000000000000781c */ /* 0x000fda0003f0f008 */
[----:B0-----:R-:W-:Y:S05]  /*3bc0*/  @P0 BRA `(.L_x_31) ;  /* 0x0000000000040947 */ /* 0x001fea0003800000 */
[----:B------:R-:W-:Y:S01]  /*3bd0*/  BPT.TRAP 0x1 ;  /* 0x000000040000795c */ /* 0x000fe20000300000 */
.L_x_31:
[----:B------:R-:W-:Y:S01]  /*3be0*/  UIADD3 UR45, UR45, 0x1, URZ ;  /* 0x000000012d2d7890 */ /* 0x000fe2000fffe03f */
[C---:B------:R-:W-:Y:S01]  /*3bf0*/  ISETP.GT.AND P0, PT, R226.reuse, 0x1, PT ;  /* 0x00000001e200780c */ /* 0x040fe20003f04270 */
[----:B------:R-:W-:Y:S01]  /*3c00*/  UIADD3 UR44, UR44, 0x1, URZ ;  /* 0x000000012c2c7890 */ /* 0x000fe2000fffe03f */
[----:B------:R-:W-:Y:S01]  /*3c10*/  VIADD R226, R226, 0xffffffff ;  /* 0xffffffffe2e27836 */ /* 0x000fe20000000000 */
[----:B------:R-:W-:Y:S02]  /*3c20*/  UISETP.NE.AND UP0, UPT, UR45, 0x13, UPT ;  /* 0x000000132d00788c */ /* 0x000fe4000bf05270 */
[----:B------:R-:W-:Y:S02]  /*3c30*/  UISETP.NE.AND UP1, UPT, UR44, 0x13, UPT ;  /* 0x000000132c00788c */ /* 0x000fe4000bf25270 */
[----:B------:R-:W-:Y:S02]  /*3c40*/  USEL UR13, URZ, 0x1, UP0 ;  /* 0x000000013f0d7887 */ /* 0x000fe40008000000 */
[----:B------:R-:W-:-:S02]  /*3c50*/  USEL UR45, UR45, URZ, UP0 ;  /* 0x0000003f2d2d7287 */ /* 0x000fc40008000000 */
[----:B------:R-:W-:Y:S02]  /*3c60*/  USEL UR44, UR44, URZ, UP1 ;  /* 0x0000003f2c2c7287 */ /* 0x000fe40008800000 */
[----:B------:R-:W-:Y:S01]  /*3c70*/  LOP3.LUT R225, R225, UR13, RZ, 0x3c, !PT ;  /* 0x0000000de1e17c12 */ /* 0x000fe2000f8e3cff */
[----:B------:R-:W-:Y:S01]  /*3c80*/  UMOV UR13, 0x1 ;  /* 0x00000001000d7882 */ /* 0x000fe20000000000 */
[----:B------:R-:W-:Y:S08]  /*3c90*/  @P0 BRA `(.L_x_32) ;  /* 0xfffffff0006c0947 */ /* 0x000ff0000383ffff */
.L_x_24:
[----:B------:R-:W-:-:S04]  /*3ca0*/  UISETP.NE.AND UP0, UPT, UR6, URZ, UPT ;  /* 0x0000003f0600728c */ /* 0x000fc8000bf05270 */
[----:B------:R-:W-:-:S06]  /*3cb0*/  USEL UR6, URZ, 0x1, !UP0 ;  /* 0x000000013f067887 */ /* 0x000fcc000c000000 */
[----:B------:R-:W-:-:S13]  /*3cc0*/  ISETP.NE.AND P0, PT, RZ, UR6, PT ;  /* 0x00000006ff007c0c */ /* 0x000fda000bf05270 */
[----:B------:R-:W-:Y:S05]  /*3cd0*/  @!P0 BRA `(.L_x_33) ;  /* 0x0000000400c48947 */ /* 0x000fea0003800000 */
[----:B------:R-:W-:Y:S02]  /*3ce0*/  WARPGROUP.DEPBAR.LE gsb0, 0x0 ;  /* 0x00008000000079c5 */ /* 0x000fe40000010000 */
[----:B-----5:R-:W-:Y:S01]  /*3cf0*/  FADD R0, R128, R0 ;  /* 0x0000000080007221 */ /* 0x020fe20000000000 */
[----:B------:R-:W-:Y:S01]  /*3d00*/  FADD R2, R129, R2 ;  /* 0x0000000281027221 */ /* 0x000fe20000000000 */
        /* <DEDUP_REMOVED lines=109> */
[----:B------:R-:W-:-:S07]  /*43e0*/  FADD R224, R224, R31 ;  /* 0x0000001fe0e07221 */ /* 0x000fce0000000000 */
.L_x_33:
[----:B------:R-:W-:Y:S02]  /*43f0*/  WARPGROUP.DEPBAR.LE gsb0, 0x0 ;  /* 0x00008000000079c5 */ /* 0x000fe40000010000 */
[----:B------:R-:W0:Y:S02]  /*4400*/  LDC R24, c[0x0][0x28c] ;  /* 0x0000a300ff187b82 */ /* 0x000e240000000800 */
[----:B0-----:R-:W-:-:S13]  /*4410*/  ISETP.GE.AND P0, PT, R24, 0x1, PT ;  /* 0x000000011800780c */ /* 0x001fda0003f06270 */
[----:B------:R-:W-:Y:S05]  /*4420*/  @!P0 BRA `(.L_x_34) ;  /* 0x00000000006c8947 */ /* 0x000fea0003800000 */
[----:B------:R-:W-:-:S06]  /*4430*/  UISETP.NE.AND UP0, UPT, UR8, 0x3, UPT ;  /* 0x000000030800788c */ /* 0x000fcc000bf05270 */
[----:B------:R-:W-:-:S13]  /*4440*/  PLOP3.LUT P0, PT, PT, PT, UP0, 0x80, 0x0 ;  /* 0x000000000000781c */ /* 0x000fda0003f0f008 */
[----:B------:R-:W-:Y:S05]  /*4450*/  @!P0 BRA `(.L_x_35) ;  /* 0x0000000000048947 */ /* 0x000fea0003800000 */
[----:B------:R-:W-:Y:S01]  /*4460*/  BPT.TRAP 0x1 ;  /* 0x000000040000795c */ /* 0x000fe20000300000 */
.L_x_35:
[----:B------:R-:W2:Y:S01]  /*4470*/  LDL R225, [R1] ;  /* 0x0000000001e17983 */ /* 0x000ea20000100800 */
[----:B------:R-:W-:Y:S01]  /*4480*/  BSSY B0, `(.L_x_36) ;  /* 0x0000011000007945 */ /* 0x000fe20003800000 */
[----:B--2---:R-:W-:-:S13]  /*4490*/  ISETP.NE.AND P0, PT, R225, RZ, PT ;  /* 0x000000ffe100720c */ /* 0x004fda0003f05270 */
[----:B------:R-:W-:Y:S05]  /*44a0*/  @!P0 BRA `(.L_x_37) ;  /* 0x0000000000388947 */ /* 0x000fea0003800000 */
[----:B------:R-:W2:Y:S01]  /*44b0*/  LDL R225, [R1+0x4] ;  /* 0x0000040001e17983 */ /* 0x000ea20000100800 */
[----:B------:R-:W-:-:S04]  /*44c0*/  UISETP.LT.AND UP0, UPT, UR11, 0x1, UPT ;  /* 0x000000010b00788c */ /* 0x000fc8000bf01270 */
[----:B------:R-:W-:-:S04]  /*44d0*/  USEL UR6, UR11, 0x1, UP0 ;  /* 0x000000010b067887 */ /* 0x000fc80008000000 */
[----:B------:R-:W-:-:S04]  /*44e0*/  UIADD3 UR6, UR5, UR11, -UR6 ;  /* 0x0000000b05067290 */ /* 0x000fc8000fffe806 */
[----:B------:R-:W-:-:S04]  /*44f0*/  UIMAD.WIDE.U32 UR12, UR6, -0x50d79435, URZ ;  /* 0xaf286bcb060c78a5 */ /* 0x000fc8000f8e003f */
[----:B------:R-:W-:-:S04]  /*4500*/  UIADD3 UR10, UR6, -UR13, URZ ;  /* 0x8000000d060a7290 */ /* 0x000fc8000fffe03f */
[----:B------:R-:W-:-:S04]  /*4510*/  ULEA.HI UR10, UR10, UR13, URZ, 0x1f ;  /* 0x0000000d0a0a7291 */ /* 0x000fc8000f8ff83f */
[----:B------:R-:W-:-:S04]  /*4520*/  USHF.R.U32.HI UR10, URZ, 0x4, UR10 ;  /* 0x000000043f0a7899 */ /* 0x000fc8000801160a */
[----:B------:R-:W-:-:S04]  /*4530*/  UIMAD UR10, UR10, -0x13, UR6 ;  /* 0xffffffed0a0a78a4 */ /* 0x000fc8000f8e0206 */
[----:B------:R-:W-:-:S04]  /*4540*/  ULEA UR10, UR10, UR9, 0x3 ;  /* 0x000000090a0a7291 */ /* 0x000fc8000f8e183f */
[----:B------:R-:W-:-:S06]  /*4550*/  UIADD3 UR10, UR10, 0x98, URZ ;  /* 0x000000980a0a7890 */ /* 0x000fcc000fffe03f */
[----:B------:R-:W-:-:S05]  /*4560*/  IMAD.U32 R24, RZ, RZ, UR10 ;  /* 0x0000000aff187e24 */ /* 0x000fca000f8e00ff */
[----:B--2---:R-:W-:-:S04]  /*4570*/  PRMT R24, R225, 0x654, R24 ;  /* 0x00000654e1187816 */ /* 0x004fc80000000018 */
[----:B------:R0:W-:Y:S03]  /*4580*/  SYNCS.ARRIVE.TRANS64.RED.A1T0 RZ, [R24+URZ], RZ ;  /* 0x000000ff18ff79a7 */ /* 0x0001e6000810043f */
.L_x_37:
[----:B------:R-:W-:Y:S05]  /*4590*/  BSYNC B0 ;  /* 0x0000000000007941 */ /* 0x000fea0003800000 */
.L_x_36:
[----:B------:R-:W-:-:S06]  /*45a0*/  UISETP.GT.U32.AND UP0, UPT, UR7, 0x1, UPT ;  /* 0x000000010700788c */ /* 0x000fcc000bf04070 */
[----:B------:R-:W-:-:S13]  /*45b0*/  PLOP3.LUT P0, PT, PT, PT, UP0, 0x80, 0x0 ;  /* 0x000000000000781c */ /* 0x000fda0003f0f008 */
[----:B------:R-:W-:Y:S05]  /*45c0*/  @P0 BRA `(.L_x_34) ;  /* 0x0000000000040947 */ /* 0x000fea0003800000 */
[----:B------:R-:W-:Y:S01]  /*45d0*/  BPT.TRAP 0x1 ;  /* 0x000000040000795c */ /* 0x000fe20000300000 */
.L_x_34:
[----:B------:R-:W2:Y:S01]  /*45e0*/  LDL.LU R227, [R1+0x10] ;  /* 0x0000100001e37983 */ /* 0x000ea20000300800 */
[----:B------:R-:W1:Y:S01]  /*45f0*/  LDC R29, c[0x0][0x288] ;  /* 0x0000a200ff1d7b82 */ /* 0x000e620000000800 */
[----:B------:R-:W0:Y:S01]  /*4600*/  S2R R226, SR_TID.X ;  /* 0x0000000000e27919 */ /* 0x000e220000002100 */
[----:B------:R-:W-:Y:S02]  /*4610*/  UIADD3 UR9, UR11, UR5, URZ ;  /* 0x000000050b097290 */ /* 0x000fe4000fffe03f */
[----:B------:R-:W-:Y:S01]  /*4620*/  USHF.R.S32.HI UR10, URZ, 0x1f, UR42 ;  /* 0x0000001f3f0a7899 */ /* 0x000fe2000801142a */
[----:B------:R-:W3:Y:S01]  /*4630*/  LDL.LU R225, [R1+0x14] ;  /* 0x0000140001e17983 */ /* 0x000ee20000300800 */
[----:B------:R-:W-:Y:S01]  /*4640*/  UISETP.GT.U32.AND UP0, UPT, UR9, 0x12, UPT ;  /* 0x000000120900788c */ /* 0x000fe2000bf04070 */
[----:B------:R-:W-:Y:S01]  /*4650*/  IMAD.MOV.U32 R40, RZ, RZ, -0x1 ;  /* 0xffffffffff287424 */ /* 0x000fe200078e00ff */
[----:B------:R-:W-:Y:S01]  /*4660*/  UIMAD.WIDE.U32 UR12, UR9, -0x50d79435, URZ ;  /* 0xaf286bcb090c78a5 */ /* 0x000fe2000f8e003f */
[----:B------:R-:W-:Y:S01]  /*4670*/  ULDC UR16, c[0x0][0x284] ;  /* 0x0000a10000107ab9 */ /* 0x000fe20000000800 */
[----:B------:R-:W-:-:S02]  /*4680*/  UISETP.LT.U32.AND UP0, UPT, UR11, 0x13, UP0 ;  /* 0x000000130b00788c */ /* 0x000fc40008701070 */
[----:B------:R-:W-:Y:S02]  /*4690*/  UIADD3 UR5, UR9, -UR13, URZ ;  /* 0x8000000d09057290 */ /* 0x000fe4000fffe03f */
[----:B------:R-:W-:Y:S01]  /*46a0*/  UISETP.GE.U32.AND UP1, UPT, UR11, 0x13, UPT ;  /* 0x000000130b00788c */ /* 0x000fe2000bf26070 */
[----:B------:R-:W-:Y:S01]  /*46b0*/  ULDC.64 UR14, c[0x0][0x5d0] ;  /* 0x00017400000e7ab9 */ /* 0x000fe20000000a00 */
[----:B------:R-:W-:Y:S02]  /*46c0*/  USEL UR12, URZ, 0x1, !UP0 ;  /* 0x000000013f0c7887 */ /* 0x000fe4000c000000 */
[----:B------:R-:W-:Y:S02]  /*46d0*/  UIMAD UR6, UR10, UR14, URZ ;  /* 0x0000000e0a0672a4 */ /* 0x000fe4000f8e023f */
[----:B------:R-:W-:Y:S02]  /*46e0*/  ULEA.HI UR5, UR5, UR13, URZ, 0x1f ;  /* 0x0000000d05057291 */ /* 0x000fe4000f8ff83f */
[----:B------:R-:W-:-:S02]  /*46f0*/  UIMAD UR6, UR42, UR15, UR6 ;  /* 0x0000000f2a0672a4 */ /* 0x000fc4000f8e0206 */
[----:B------:R-:W-:Y:S02]  /*4700*/  ULOP3.LUT UR4, UR4, UR12, URZ, 0x3c, !UPT ;  /* 0x0000000c04047292 */ /* 0x000fe4000f8e3c3f */
[----:B------:R-:W-:-:S04]  /*4710*/  USHF.R.U32.HI UR5, URZ, 0x4, UR5 ;  /* 0x000000043f057899 */ /* 0x000fc80008011605 */
[----:B------:R-:W-:Y:S01]  /*4720*/  @UP1 ULOP3.LUT UR4, UR4, 0x1, UR5, 0x78, !UPT ;  /* 0x0000000104041892 */ /* 0x000fe2000f8e7805 */
[--C-:B0-----:R-:W-:Y:S01]  /*4730*/  SHF.R.U32.HI R24, RZ, 0x7, R226.reuse ;  /* 0x00000007ff187819 */ /* 0x101fe200000116e2 */
[C---:B------:R-:W-:Y:S01]  /*4740*/  IMAD.SHL.U32 R32, R226.reuse, 0x2, RZ ;  /* 0x00000002e2207824 */ /* 0x040fe200078e00ff */
[----:B------:R-:W-:Y:S01]  /*4750*/  LOP3.LUT R26, R226, 0x60, RZ, 0xc0, !PT ;  /* 0x00000060e21a7812 */ /* 0x000fe200078ec0ff */
[----:B------:R-:W-:Y:S01]  /*4760*/  UIMAD UR5, UR5, -0x13, UR9 ;  /* 0xffffffed050578a4 */ /* 0x000fe2000f8e0209 */
[----:B------:R-:W-:Y:S02]  /*4770*/  LOP3.LUT R24, R24, 0x1, RZ, 0xc0, !PT ;  /* 0x0000000118187812 */ /* 0x000fe400078ec0ff */
[----:B------:R-:W-:Y:S02]  /*4780*/  SHF.R.U32.HI R25, RZ, 0x2, R226 ;  /* 0x00000002ff197819 */ /* 0x000fe400000116e2 */
[----:B------:R-:W-:Y:S01]  /*4790*/  SHF.R.U32.HI R28, RZ, 0x1, R26 ;  /* 0x00000001ff1c7819 */ /* 0x000fe2000001161a */
[----:B------:R-:W-:Y:S01]  /*47a0*/  IMAD.SHL.U32 R26, R24, 0x40, RZ ;  /* 0x00000040181a7824 */ /* 0x000fe200078e00ff */
[----:B------:R-:W-:-:S04]  /*47b0*/  LOP3.LUT R25, R25, 0x7, RZ, 0xc0, !PT ;  /* 0x0000000719197812 */ /* 0x000fc800078ec0ff */
[--C-:B------:R-:W-:Y:S02]  /*47c0*/  IADD3 R27, RZ, -R28, -R25.reuse ;  /* 0x8000001cff1b7210 */ /* 0x100fe40007ffe819 */
[----:B------:R-:W-:-:S03]  /*47d0*/  LOP3.LUT R43, R26, 0x40, R25, 0xe2, !PT ;  /* 0x000000401a2b7812 */ /* 0x000fc600078ee219 */
[----:B------:R-:W-:Y:S01]  /*47e0*/  IMAD R42, R24, -0x40, R27 ;  /* 0xffffffc0182a7824 */ /* 0x000fe200078e021b */
[----:B------:R-:W-:Y:S01]  /*47f0*/  LOP3.LUT R24, R226, 0x3, RZ, 0xc0, !PT ;  /* 0x00000003e2187812 */ /* 0x000fe200078ec0ff */
[----:B------:R-:W-:-:S04]  /*4800*/  IMAD.U32 R27, RZ, RZ, UR14 ;  /* 0x0000000eff1b7e24 */ /* 0x000fc8000f8e00ff */
[----:B-1----:R-:W-:Y:S02]  /*4810*/  IMAD R24, R24, -0x2, R29 ;  /* 0xfffffffe18187824 */ /* 0x002fe400078e021d */
[----:B--2---:R-:W-:-:S05]  /*4820*/  IMAD R41, R227, 0x70, RZ ;  /* 0x00000070e3297824 */ /* 0x004fca00078e02ff */
[C---:B------:R-:W-:Y:S02]  /*4830*/  ISETP.GE.AND P0, PT, R41.reuse, R29, PT ;  /* 0x0000001d2900720c */ /* 0x040fe40003f06270 */
[----:B------:R-:W-:Y:S01]  /*4840*/  LOP3.LUT R32, R41, 0x6, R32, 0xf8, !PT ;  /* 0x0000000629207812 */ /* 0x000fe200078ef820 */
[C---:B---3--:R-:W-:Y:S02]  /*4850*/  IMAD.SHL.U32 R25, R225.reuse, 0x100, RZ ;  /* 0x00000100e1197824 */ /* 0x048fe400078e00ff */
[----:B------:R-:W-:Y:S01]  /*4860*/  IMAD.WIDE R38, R225, 0x100, RZ ;  /* 0x00000100e1267825 */ /* 0x000fe200078e02ff */
[----:B------:R-:W-:Y:S02]  /*4870*/  SHF.R.S32.HI R33, RZ, 0x1f, R32 ;  /* 0x0000001fff217819 */ /* 0x000fe40000011420 */
[C---:B------:R-:W-:Y:S01]  /*4880*/  ISETP.GE.OR P0, PT, R25.reuse, UR16, P0 ;  /* 0x0000001019007c0c */ /* 0x040fe20008706670 */
[----:B------:R-:W-:Y:S01]  /*4890*/  IMAD.IADD R41, R24, 0x1, -R41 ;  /* 0x0000000118297824 */ /* 0x000fe200078e0a29 */
[----:B------:R-:W-:Y:S01]  /*48a0*/  IADD3 R42, -R25, UR16, R42 ;  /* 0x00000010192a7c10 */ /* 0x000fe2000fffe12a */
[----:B------:R-:W-:Y:S01]  /*48b0*/  IMAD.WIDE.U32 R26, R27, UR42, R32 ;  /* 0x0000002a1b1a7c25 */ /* 0x000fe2000f8e0020 */
[----:B------:R-:W-:-:S03]  /*48c0*/  LOP3.LUT R43, R38, R43, R28, 0xfe, !PT ;  /* 0x0000002b262b7212 */ /* 0x000fc600078efe1c */
[----:B------:R-:W-:-:S06]  /*48d0*/  VIADD R27, R27, UR6 ;  /* 0x000000061b1b7c36 */ /* 0x000fcc0008000000 */
[----:B------:R-:W-:Y:S05]  /*48e0*/  @P0 BRA `(.L_x_38) ;  /* 0x0000007800cc0947 */ /* 0x000fea0003800000 */
[----:B------:R-:W0:Y:S01]  /*48f0*/  LDC.64 R28, c[0x0][0x5c8] ;  /* 0x00017200ff1c7b82 */ /* 0x000e220000000a00 */
[----:B------:R-:W-:Y:S01]  /*4900*/  ULDC.64 UR12, c[0x0][0x5c0] ;  /* 0x00017000000c7ab9 */ /* 0x000fe20000000a00 */
[----:B------:R-:W-:Y:S01]  /*4910*/  BSSY B0, `(.L_x_38) ;  /* 0x00007b0000007945 */ /* 0x000fe20003800000 */
[-C--:B0-----:R-:W-:Y:S01]  /*4920*/  IMAD R24, R39, R28.reuse, RZ ;  /* 0x0000001c27187224 */ /* 0x081fe200078e02ff */
[----:B------:R-:W-:Y:S01]  /*4930*/  SHF.L.U64.HI R34, R28, 0x3, R29 ;  /* 0x000000031c227819 */ /* 0x000fe2000001021d */
[----:B------:R-:W-:-:S04]  /*4940*/  IMAD.WIDE.U32 R26, R43, R28, R26 ;  /* 0x0000001c2b1a7225 */ /* 0x000fc800078e001a */
[----:B------:R-:W-:Y:S01]  /*4950*/  IMAD R25, R43, R29, R24 ;  /* 0x0000001d2b197224 */ /* 0x000fe200078e0218 */
[----:B------:R-:W-:Y:S01]  /*4960*/  IADD3 R24, P3, R26, UR12, RZ ;  /* 0x0000000c1a187c10 */ /* 0x000fe2000ff7e0ff */
[C---:B------:R-:W-:Y:S01]  /*4970*/  IMAD.SHL.U32 R35, R28.reuse, 0x8, RZ ;  /* 0x000000081c237824 */ /* 0x040fe200078e00ff */
[----:B------:R-:W-:Y:S01]  /*4980*/  LEA R30, P2, R28, R26, 0x7 ;  /* 0x0000001a1c1e7211 */ /* 0x000fe200078438ff */
[----:B------:R-:W-:-:S03]  /*4990*/  IMAD.IADD R27, R27, 0x1, R25 ;  /* 0x000000011b1b7824 */ /* 0x000fc600078e0219 */
[----:B------:R-:W-:Y:S02]  /*49a0*/  IADD3 R26, P1, P0, R26, UR12, R35 ;  /* 0x0000000c1a1a7c10 */ /* 0x000fe4000f83e023 */
[----:B------:R-:W-:Y:S02]  /*49b0*/  IADD3.X R25, R27, UR13, RZ, P3, !PT ;  /* 0x0000000d1b197c10 */ /* 0x000fe40009ffe4ff */
[----:B------:R-:W-:Y:S02]  /*49c0*/  FSETP.NEU.AND P3, PT, RZ, UR40, PT ;  /* 0x00000028ff007c0b */ /* 0x000fe4000bf6d000 */
[----:B------:R-:W-:Y:S02]  /*49d0*/  LEA.HI.X R31, R28, R27, R29, 0x7, P2 ;  /* 0x0000001b1c1f7211 */ /* 0x000fe400010f3c1d */
[C---:B------:R-:W-:Y:S02]  /*49e0*/  IADD3 R28, P2, R30.reuse, UR12, RZ ;  /* 0x0000000c1e1c7c10 */ /* 0x040fe4000ff5e0ff */
[----:B------:R-:W-:-:S02]  /*49f0*/  IADD3 R30, P5, P6, R30, UR12, R35 ;  /* 0x0000000c1e1e7c10 */ /* 0x000fc4000febe023 */
[----:B------:R-:W-:Y:S02]  /*4a00*/  IADD3.X R29, R31, UR13, RZ, P2, !PT ;  /* 0x0000000d1f1d7c10 */ /* 0x000fe400097fe4ff */
[--C-:B------:R-:W-:Y:S02]  /*4a10*/  IADD3.X R27, R27, UR13, R34.reuse, P1, P0 ;  /* 0x0000000d1b1b7c10 */ /* 0x100fe40008fe0422 */
[----:B------:R-:W-:Y:S01]  /*4a20*/  IADD3.X R31, R31, UR13, R34, P5, P6 ;  /* 0x0000000d1f1f7c10 */ /* 0x000fe2000afec422 */
[----:B------:R-:W-:Y:S06]  /*4a30*/  @!P3 BRA `(.L_x_39) ;  /* 0x0000005c0064b947 */ /* 0x000fec0003800000 */
[----:B------:R-:W-:Y:S01]  /*4a40*/  ULDC.64 UR12, c[0x0][0x5b8] ;  /* 0x00016e00000c7ab9 */ /* 0x000fe20000000a00 */
[----:B------:R-:W-:Y:S01]  /*4a50*/  ISETP.GE.AND P3, PT, R42, 0x1, PT ;  /* 0x000000012a00780c */ /* 0x000fe20003f66270 */
[----:B------:R-:W-:Y:S02]  /*4a60*/  UIMAD UR6, UR10, UR12, URZ ;  /* 0x0000000c0a0672a4 */ /* 0x000fe4000f8e023f */
[----:B------:R-:W-:Y:S01]  /*4a70*/  IMAD.U32 R35, RZ, RZ, UR12 ;  /* 0x0000000cff237e24 */ /* 0x000fe2000f8e00ff */
[----:B------:R-:W-:Y:S01]  /*4a80*/  ULDC.64 UR14, c[0x0][0x5a8] ;  /* 0x00016a00000e7ab9 */ /* 0x000fe20000000a00 */
[----:B------:R-:W-:Y:S01]  /*4a90*/  ISETP.LT.OR P1, PT, R41, 0x1, !P3 ;  /* 0x000000012900780c */ /* 0x000fe20005f21670 */
[----:B------:R-:W-:Y:S02]  /*4aa0*/  UIMAD UR6, UR42, UR13, UR6 ;  /* 0x0000000d2a0672a4 */ /* 0x000fe4000f8e0206 */
[----:B------:R-:W-:Y:S01]  /*4ab0*/  IMAD.WIDE.U32 R32, R35, UR42, R32 ;  /* 0x0000002a23207c25 */ /* 0x000fe2000f8e0020 */
[----:B------:R-:W-:Y:S01]  /*4ac0*/  BSSY B1, `(.L_x_40) ;  /* 0x000000c000017945 */ /* 0x000fe20003800000 */
[----:B------:R-:W-:-:S02]  /*4ad0*/  ULDC.64 UR12, c[0x0][0x5b0] ;  /* 0x00016c00000c7ab9 */ /* 0x000fc40000000a00 */
[----:B------:R-:W-:Y:S02]  /*4ae0*/  IMAD.MOV.U32 R36, RZ, RZ, R32 ;  /* 0x000000ffff247224 */ /* 0x000fe400078e0020 */
[----:B------:R-:W-:Y:S02]  /*4af0*/  VIADD R37, R33, UR6 ;  /* 0x0000000621257c36 */ /* 0x000fe40008000000 */
[----:B------:R-:W-:Y:S02]  /*4b00*/  IMAD R34, R39, UR12, RZ ;  /* 0x0000000c27227c24 */ /* 0x000fe4000f8e02ff */
[----:B------:R-:W-:-:S04]  /*4b10*/  IMAD.WIDE.U32 R32, R43, UR12, R36 ;  /* 0x0000000c2b207c25 */ /* 0x000fc8000f8e0024 */
[--C-:B------:R-:W-:Y:S01]  /*4b20*/  IMAD R35, R43, UR13, R34.reuse ;  /* 0x0000000d2b237c24 */ /* 0x100fe2000f8e0222 */
[----:B------:R-:W-:Y:S02]  /*4b30*/  IADD3 R32, P0, R32, UR14, RZ ;  /* 0x0000000e20207c10 */ /* 0x000fe4000ff1e0ff */
[----:B------:R-:W-:Y:S02]  /*4b40*/  PRMT R34, RZ, 0x7610, R34 ;  /* 0x00007610ff227816 */ /* 0x000fe40000000022 */
[----:B------:R-:W-:Y:S01]  /*4b50*/  IADD3.X R33, R33, UR15, R35, P0, !PT ;  /* 0x0000000f21217c10 */ /* 0x000fe200087fe423 */
[----:B------:R-:W-:Y:S08]  /*4b60*/  @P1 BRA `(.L_x_41) ;  /* 0x0000000000041947 */ /* 0x000ff00003800000 */
[----:B------:R0:W5:Y:S02]  /*4b70*/  LDG.E.U8 R34, desc[UR46][R32.64] ;  /* 0x0000002e20227981 */ /* 0x000164000c1e1100 */
.L_x_41:
[----:B------:R-:W-:Y:S05]  /*4b80*/  BSYNC B1 ;  /* 0x0000000000017941 */ /* 0x000fea0003800000 */
.L_x_40:
[----:B-----5:R-:W-:Y:S01]  /*4b90*/  LOP3.LUT R34, R34, 0xff, RZ, 0xc0, !PT ;  /* 0x000000ff22227812 */ /* 0x020fe200078ec0ff */
[----:B------:R-:W-:Y:S01]  /*4ba0*/  BSSY B1, `(.L_x_42) ;  /* 0x000000b000017945 */ /* 0x000fe20003800000 */
[----:B------:R-:W-:Y:S02]  /*4bb0*/  ISETP.LT.OR P0, PT, R41, 0x2, !P3 ;  /* 0x000000022900780c */ /* 0x000fe40005f01670 */
[----:B------:R-:W-:-:S05]  /*4bc0*/  F2FP.F16.E4M3.UNPACK_B R34, R34 ;  /* 0x00000022ff22723e */ /* 0x000fca00020006ff */
[----:B------:R-:W-:-:S05]  /*4bd0*/  HADD2.F32 R34, -RZ, R34.H0_H0 ;  /* 0x20000022ff227230 */ /* 0x000fca0000004100 */
[----:B------:R-:W-:-:S04]  /*4be0*/  FMUL R35, R34, UR40 ;  /* 0x0000002822237c20 */ /* 0x000fc80008400000 */
[----:B------:R-:W-:Y:S01]  /*4bf0*/  FFMA R35, R0, UR41, R35 ;  /* 0x0000002900237c23 */ /* 0x000fe20008000023 */
[----:B------:R-:W-:-:S04]  /*4c00*/  PRMT R0, RZ, 0x7610, R0 ;  /* 0x00007610ff007816 */ /* 0x000fc80000000000 */
[----:B------:R-:W-:-:S05]  /*4c10*/  F2FP.SATFINITE.E4M3.F32.PACK_AB_MERGE_C R35, RZ, R35, RZ ;  /* 0x00000023ff23723e */ /* 0x000fca00048070ff */
[----:B------:R1:W-:Y:S01]  /*4c20*/  @!P1 STG.E.U8 desc[UR46][R24.64], R35 ;  /* 0x0000002318009986 */ /* 0x0003e2000c10112e */
[----:B------:R-:W-:Y:S05]  /*4c30*/  @P0 BRA `(.L_x_43) ;  /* 0x0000000000040947 */ /* 0x000fea0003800000 */
[----:B------:R2:W5:Y:S02]  /*4c40*/  LDG.E.U8 R0, desc[UR46][R32.64+0x1] ;  /* 0x0000012e20007981 */ /* 0x000564000c1e1100 */
.L_x_43:
[----:B------:R-:W-:Y:S05]  /*4c50*/  BSYNC B1 ;  /* 0x0000000000017941 */ /* 0x000fea0003800000 */
.L_x_42:
[----:B-----5:R-:W-:Y:S01]  /*4c60*/  LOP3.LUT R0, R0, 0xff, RZ, 0xc0, !PT ;  /* 0x000000ff00007812 */ /* 0x020fe200078ec0ff */
[----:B------:R-:W-:Y:S01]  /*4c70*/  BSSY B1, `(.L_x_44) ;  /* 0x0000013000017945 */ /* 0x000fe20003800000 */
[----:B------:R-:W-:Y:S02]  /*4c80*/  IADD3 R47, P1, R43, 0x8, RZ ;  /* 0x000000082b2f7810 */ /* 0x000fe40007f3e0ff */
[----:B------:R-:W-:Y:S02]  /*4c90*/  F2FP.F16.E4M3.UNPACK_B R0, R0 ;  /* 0x00000000ff00723e */ /* 0x000fe400020006ff */
[----:B------:R-:W-:Y:S01]  /*4ca0*/  ISETP.GE.AND P2, PT, R42, 0x9, PT ;  /* 0x000000092a00780c */ /* 0x000fe20003f46270 */
[----:B------:R-:W-:Y:S02]  /*4cb0*/  IMAD.X R34, RZ, RZ, R39, P1 ;  /* 0x000000ffff227224 */ /* 0x000fe400008e0627 */
[----:B------:R-:W-:Y:S01]  /*4cc0*/  HADD2.F32 R0, -RZ, R0.H0_H0 ;  /* 0x20000000ff007230 */ /* 0x000fe20000004100 */
[----:B------:R-:W-:-:S04]  /*4cd0*/  ISETP.LT.OR P5, PT, R41, 0x1, !P2 ;  /* 0x000000012900780c */ /* 0x000fc800057a1670 */
[----:B------:R-:W-:Y:S01]  /*4ce0*/  FMUL R45, R0, UR40 ;  /* 0x00000028002d7c20 */ /* 0x000fe20008400000 */
[----:B------:R-:W-:Y:S02]  /*4cf0*/  IMAD R0, R34, UR12, RZ ;  /* 0x0000000c22007c24 */ /* 0x000fe4000f8e02ff */
[----:B-1----:R-:W-:-:S04]  /*4d00*/  IMAD.WIDE.U32 R34, R47, UR12, R36 ;  /* 0x0000000c2f227c25 */ /* 0x002fc8000f8e0024 */
[----:B------:R-:W-:Y:S01]  /*4d10*/  FFMA R45, R2, UR41, R45 ;  /* 0x00000029022d7c23 */ /* 0x000fe2000800002d */
[----:B------:R-:W-:Y:S01]  /*4d20*/  IMAD R47, R47, UR13, R0 ;  /* 0x0000000d2f2f7c24 */ /* 0x000fe2000f8e0200 */
[----:B------:R-:W-:-:S03]  /*4d30*/  IADD3 R34, P1, R34, UR14, RZ ;  /* 0x0000000e22227c10 */ /* 0x000fc6000ff3e0ff */
[----:B------:R-:W-:Y:S02]  /*4d40*/  F2FP.SATFINITE.E4M3.F32.PACK_AB_MERGE_C R45, RZ, R45, RZ ;  /* 0x0000002dff2d723e */ /* 0x000fe400048070ff */
[----:B------:R-:W-:Y:S02]  /*4d50*/  IADD3.X R35, R35, UR15, R47, P1, !PT ;  /* 0x0000000f23237c10 */ /* 0x000fe40008ffe42f */
[----:B------:R-:W-:Y:S01]  /*4d60*/  PRMT R0, RZ, 0x7610, R0 ;  /* 0x00007610ff007816 */ /* 0x000fe20000000000 */
[----:B------:R1:W-:Y:S01]  /*4d70*/  @!P0 STG.E.U8 desc[UR46][R24.64+0x1], R45 ;  /* 0x0000012d18008986 */ /* 0x0003e2000c10112e */
[----:B------:R-:W-:Y:S05]  /*4d80*/  @P5 BRA `(.L_x_45) ;  /* 0x0000000000045947 */ /* 0x000fea0003800000 */
[----:B------:R3:W5:Y:S02]  /*4d90*/  LDG.E.U8 R0, desc[UR46][R34.64] ;  /* 0x0000002e22007981 */ /* 0x000764000c1e1100 */
.L_x_45:
[----:B------:R-:W-:Y:S05]  /*4da0*/  BSYNC B1 ;  /* 0x0000000000017941 */ /* 0x000fea0003800000 */
.L_x_44:
[----:B-----5:R-:W-:Y:S01]  /*4db0*/  LOP3.LUT R0, R0, 0xff, RZ, 0xc0, !PT ;  /* 0x000000ff00007812 */ /* 0x020fe200078ec0ff */
[----:B------:R-:W-:Y:S01]  /*4dc0*/  BSSY B1, `(.L_x_46) ;  /* 0x000000b000017945 */ /* 0x000fe20003800000 */
[----:B------:R-:W-:Y:S02]  /*4dd0*/  ISETP.LT.OR P0, PT, R41, 0x2, !P2 ;  /* 0x000000022900780c */ /* 0x000fe40005701670 */
[----:B------:R-:W-:-:S05]  /*4de0*/  F2FP.F16.E4M3.UNPACK_B R0, R0 ;  /* 0x00000000ff00723e */ /* 0x000fca00020006ff */
[----:B------:R-:W-:-:S05]  /*4df0*/  HADD2.F32 R0, -RZ, R0.H0_H0 ;  /* 0x20000000ff007230 */ /* 0x000fca0000004100 */
[----:B------:R-:W-:-:S04]  /*4e00*/  FMUL R0, R0, UR40 ;  /* 0x0000002800007c20 */ /* 0x000fc80008400000 */
[----:B------:R-:W-:-:S05]  /*4e10*/  FFMA R0, R3, UR41, R0 ;  /* 0x0000002903007c23 */ /* 0x000fca0008000000 */
[----:B------:R-:W-:Y:S02]  /*4e20*/  F2FP.SATFINITE.E4M3.F32.PACK_AB_MERGE_C R3, RZ, R0, RZ ;  /* 0x00000000ff03723e */ /* 0x000fe400048070ff */
[----:B------:R-:W-:-:S03]  /*4e30*/  PRMT R0, RZ, 0x7610, R0 ;  /* 0x00007610ff007816 */ /* 0x000fc60000000000 */
[----:B------:R4:W-:Y:S01]  /*4e40*/  @!P5 STG.E.U8 desc[UR46][R26.64], R3 ;  /* 0x000000031a00d986 */ /* 0x0009e2000c10112e */
[----:B------:R-:W-:Y:S05]  /*4e50*/  @P0 BRA `(.L_x_47) ;  /* 0x0000000000040947 */ /* 0x000fea0003800000 */
[----:B------:R0:W5:Y:S02]  /*4e60*/  LDG.E.U8 R0, desc[UR46][R34.64+0x1] ;  /* 0x0000012e22007981 */ /* 0x000164000c1e1100 */
.L_x_47:
[----:B------:R-:W-:Y:S05]  /*4e70*/  BSYNC B1 ;  /* 0x0000000000017941 */ /* 0x000fea0003800000 */
.L_x_46:
[----:B-----5:R-:W-:Y:S01]  /*4e80*/  LOP3.LUT R0, R0, 0xff, RZ, 0xc0, !PT ;  /* 0x000000ff00007812 */ /* 0x020fe200078ec0ff */
[----:B------:R-:W-:Y:S01]  /*4e90*/  BSSY B1, `(.L_x_48) ;  /* 0x000000b000017945 */ /* 0x000fe20003800000 */
[----:B------:R-:W-:Y:S02]  /*4ea0*/  ISETP.LT.OR P1, PT, R41, 0x9, !P3 ;  /* 0x000000092900780c */ /* 0x000fe40005f21670 */
[----:B------:R-:W-:-:S05]  /*4eb0*/  F2FP.F16.E4M3.UNPACK_B R0, R0 ;  /* 0x00000000ff00723e */ /* 0x000fca00020006ff */
[----:B------:R-:W-:-:S05]  /*4ec0*/  HADD2.F32 R0, -RZ, R0.H0_H0 ;  /* 0x20000000ff007230 */ /* 0x000fca0000004100 */
[----:B----4-:R-:W-:Y:S01]  /*4ed0*/  FMUL R3, R0, UR40 ;  /* 0x0000002800037c20 */ /* 0x010fe20008400000 */
[----:B------:R-:W-:-:S03]  /*4ee0*/  PRMT R0, RZ, 0x7610, R0 ;  /* 0x00007610ff007816 */ /* 0x000fc60000000000 */
[----:B------:R-:W-:-:S05]  /*4ef0*/  FFMA R3, R4, UR41, R3 ;  /* 0x0000002904037c23 */ /* 0x000fca0008000003 */
[----:B------:R-:W-:-:S05]  /*4f00*/  F2FP.SATFINITE.E4M3.F32.PACK_AB_MERGE_C R3, RZ, R3, RZ ;  /* 0x00000003ff03723e */ /* 0x000fca00048070ff */
[----:B------:R4:W-:Y:S01]  /*4f10*/  @!P0 STG.E.U8 desc[UR46][R26.64+0x1], R3 ;  /* 0x000001031a008986 */ /* 0x0009e2000c10112e */
[----:B------:R-:W-:Y:S05]  /*4f20*/  @P1 BRA `(.L_x_49) ;  /* 0x0000000000041947 */ /* 0x000fea0003800000 */
[----:B------:R0:W5:Y:S02]  /*4f30*/  LDG.E.U8 R0, desc[UR46][R32.64+0x8] ;  /* 0x0000082e20007981 */ /* 0x000164000c1e1100 */
.L_x_49:
[----:B------:R-:W-:Y:S05]  /*4f40*/  BSYNC B1 ;  /* 0x0000000000017941 */ /* 0x000fea0003800000 */
.L_x_48:
[----:B-----5:R-:W-:Y:S01]  /*4f50*/  LOP3.LUT R0, R0, 0xff, RZ, 0xc0, !PT ;  /* 0x000000ff00007812 */ /* 0x020fe200078ec0ff */
[----:B------:R-:W-:Y:S01]  /*4f60*/  BSSY B1, `(.L_x_50) ;  /* 0x000000b000017945 */ /* 0x000fe20003800000 */
[----:B------:R-:W-:Y:S02]  /*4f70*/  ISETP.LT.OR P0, PT, R41, 0xa, !P3 ;  /* 0x0000000a2900780c */ /* 0x000fe40005f01670 */
[----:B------:R-:W-:-:S05]  /*4f80*/  F2FP.F16.E4M3.UNPACK_B R0, R0 ;  /* 0x00000000ff00723e */ /* 0x000fca00020006ff */
[----:B------:R-:W-:-:S05]  /*4f90*/  HADD2.F32 R0, -RZ, R0.H0_H0 ;  /* 0x20000000ff007230 */ /* 0x000fca0000004100 */
[----:B------:R-:W-:-:S04]  /*4fa0*/  FMUL R0, R0, UR40 ;  /* 0x0000002800007c20 */ /* 0x000fc80008400000 */
[----:B------:R-:W-:-:S05]  /*4fb0*/  FFMA R0, R5, UR41, R0 ;  /* 0x0000002905007c23 */ /* 0x000fca0008000000 */
[----:B----4-:R-:W-:Y:S02]  /*4fc0*/  F2FP.SATFINITE.E4M3.F32.PACK_AB_MERGE_C R3, RZ, R0, RZ ;  /* 0x00000000ff03723e */ /* 0x010fe400048070ff */
[----:B------:R-:W-:-:S03]  /*4fd0*/  PRMT R0, RZ, 0x7610, R0 ;  /* 0x00007610ff007816 */ /* 0x000fc60000000000 */
[----:B------:R4:W-:Y:S01]  /*4fe0*/  @!P1 STG.E.U8 desc[UR46][R24.64+0x8], R3 ;  /* 0x0000080318009986 */ /* 0x0009e2000c10112e */
[----:B------:R-:W-:Y:S05]  /*4ff0*/  @P0 BRA `(.L_x_51) ;  /* 0x0000000000040947 */ /* 0x000fea0003800000 */
[----:B------:R0:W5:Y:S02]  /*5000*/  LDG.E.U8 R0, desc[UR46][R32.64+0x9] ;  /* 0x0000092e20007981 */ /* 0x000164000c1e1100 */
.L_x_51:
[----:B------:R-:W-:Y:S05]  /*5010*/  BSYNC B1 ;  /* 0x0000000000017941 */ /* 0x000fea0003800000 */
.L_x_50:
        /* <DEDUP_REMOVED lines=12> */
.L_x_53:
[----:B------:R-:W-:Y:S05]  /*50e0*/  BSYNC B1 ;  /* 0x0000000000017941 */ /* 0x000fea0003800000 */
.L_x_52:
        /* <DEDUP_REMOVED lines=12> */
.L_x_55:
[----:B------:R-:W-:Y:S05]  /*51b0*/  BSYNC B1 ;  /* 0x0000000000017941 */ /* 0x000fea0003800000 */
.L_x_54:
        /* <DEDUP_REMOVED lines=10> */
[----:B----4-:R-:W-:-:S04]  /*5260*/  IMAD.WIDE.U32 R2, R7, UR12, R36 ;  /* 0x0000000c07027c25 */ /* 0x010fc8000f8e0024 */
        /* <DEDUP_REMOVED lines=9> */
.L_x_57:
[----:B------:R-:W-:Y:S05]  /*5300*/  BSYNC B1 ;  /* 0x0000000000017941 */ /* 0x000fea0003800000 */
.L_x_56:
        /* <DEDUP_REMOVED lines=12> */
.L_x_59:
[----:B------:R-:W-:Y:S05]  /*53d0*/  BSYNC B1 ;  /* 0x0000000000017941 */ /* 0x000fea0003800000 */
.L_x_58:
[----:B-----5:R-:W-:Y:S01]  /*53e0*/  LOP3.LUT R0, R0, 0xff, RZ, 0xc0, !PT ;  /* 0x000000ff00007812 */ /* 0x020fe200078ec0ff */
[----:B------:R-:W-:Y:S01]  /*53f0*/  BSSY B1, `(.L_x_60) ;  /* 0x0000013000017945 */ /* 0x000fe20003800000 */
[----:B------:R-:W-:Y:S02]  /*5400*/  IADD3 R43, P0, R43, 0x88, RZ ;  /* 0x000000882b2b7810 */ /* 0x000fe40007f1e0ff */
[----:B------:R-:W-:-:S03]  /*5410*/  F2FP.F16.E4M3.UNPACK_B R0, R0 ;  /* 0x00000000ff00723e */ /* 0x000fc600020006ff */
[----:B------:R-:W-:Y:S01]  /*5420*/  IMAD.X R38, RZ, RZ, R39, P0 ;  /* 0x000000ffff267224 */ /* 0x000fe200000e0627 */
[----:B------:R-:W-:Y:S01]  /*5430*/  ISETP.GE.AND P0, PT, R42, 0x89, PT ;  /* 0x000000892a00780c */ /* 0x000fe20003f06270 */
[----:B------:R-:W-:Y:S02]  /*5440*/  HADD2.F32 R0, -RZ, R0.H0_H0 ;  /* 0x20000000ff007230 */ /* 0x000fe40000004100 */
[----:B------:R-:W-:Y:S02]  /*5450*/  IMAD R38, R38, UR12, RZ ;  /* 0x0000000c26267c24 */ /* 0x000fe4000f8e02ff */
[----:B------:R-:W-:-:S04]  /*5460*/  IMAD.WIDE.U32 R36, R43, UR12, R36 ;  /* 0x0000000c2b247c25 */ /* 0x000fc8000f8e0024 */
[----:B----4-:R-:W-:Y:S01]  /*5470*/  FMUL R5, R0, UR40 ;  /* 0x0000002800057c20 */ /* 0x010fe20008400000 */
[----:B------:R-:W-:Y:S01]  /*5480*/  PRMT R0, RZ, 0x7610, R0 ;  /* 0x00007610ff007816 */ /* 0x000fe20000000000 */
[----:B------:R-:W-:Y:S02]  /*5490*/  IMAD R43, R43, UR13, R38 ;  /* 0x0000000d2b2b7c24 */ /* 0x000fe4000f8e0226 */
[----:B------:R-:W-:Y:S01]  /*54a0*/  FFMA R5, R10, UR41, R5 ;  /* 0x000000290a057c23 */ /* 0x000fe20008000005 */
[----:B------:R-:W-:-:S04]  /*54b0*/  IADD3 R4, P6, R36, UR14, RZ ;  /* 0x0000000e24047c10 */ /* 0x000fc8000ffde0ff */
[----:B------:R-:W-:Y:S02]  /*54c0*/  F2FP.SATFINITE.E4M3.F32.PACK_AB_MERGE_C R7, RZ, R5, RZ ;  /* 0x00000005ff07723e */ /* 0x000fe400048070ff */
[----:B------:R-:W-:-:S03]  /*54d0*/  IADD3.X R5, R37, UR15, R43, P6, !PT ;  /* 0x0000000f25057c10 */ /* 0x000fc6000b7fe42b */
[----:B------:R4:W-:Y:S01]  /*54e0*/  @!P5 STG.E.U8 desc[UR46][R28.64+0x1], R7 ;  /* 0x000001071c00d986 */ /* 0x0009e2000c10112e */
[----:B------:R-:W-:-:S13]  /*54f0*/  ISETP.LT.OR P5, PT, R41, 0x1, !P0 ;  /* 0x000000012900780c */ /* 0x000fda00047a1670 */
[----:B----4-:R-:W-:Y:S05]  /*5500*/  @P5 BRA `(.L_x_61) ;  /* 0x0000000000045947 */ /* 0x010fea0003800000 */
[----:B------:R4:W5:Y:S02]  /*5510*/  LDG.E.U8 R0, desc[UR46][R4.64] ;  /* 0x0000002e04007981 */ /* 0x000964000c1e1100 */
.L_x_61:
[----:B------:R-:W-:Y:S05]  /*5520*/  BSYNC B1 ;  /* 0x0000000000017941 */ /* 0x000fea0003800000 */
.L_x_60:
        /* <DEDUP_REMOVED lines=12> */
.L_x_63:
[----:B------:R-:W-:Y:S05]  /*55f0*/  BSYNC B1 ;  /* 0x0000000000017941 */ /* 0x000fea0003800000 */
.L_x_62:
[----:B-----5:R-:W-:Y:S01]  /*5600*/  LOP3.LUT R0, R0, 0xff, RZ, 0xc0, !PT ;  /* 0x000000ff00007812 */ /* 0x020fe200078ec0ff */
[----:B------:R-:W-:Y:S01]  /*5610*/  BSSY B1, `(.L_x_64) ;  /* 0x000000b000017945 */ /* 0x000fe20003800000 */
[----:B------:R-:W-:Y:S02]  /*5620*/  ISETP.LT.OR P5, PT, R41, 0x9, !P1 ;  /* 0x000000092900780c */ /* 0x000fe40004fa1670 */
[----:B------:R-:W-:-:S05]  /*5630*/  F2FP.F16.E4M3.UNPACK_B R0, R0 ;  /* 0x00000000ff00723e */ /* 0x000fca00020006ff */
[----:B------:R-:W-:-:S05]  /*5640*/  HADD2.F32 R0, -RZ, R0.H0_H0 ;  /* 0x20000000ff007230 */ /* 0x000fca0000004100 */
[----:B0-----:R-:W-:Y:S01]  /*5650*/  FMUL R7, R0, UR40 ;  /* 0x0000002800077c20 */ /* 0x001fe20008400000 */
[----:B------:R-:W-:-:S03]  /*5660*/  PRMT R0, RZ, 0x7610, R0 ;  /* 0x00007610ff007816 */ /* 0x000fc60000000000 */
[----:B------:R-:W-:-:S05]  /*5670*/  FFMA R7, R12, UR41, R7 ;  /* 0x000000290c077c23 */ /* 0x000fca0008000007 */
[----:B------:R-:W-:-:S05]  /*5680*/  F2FP.SATFINITE.E4M3.F32.PACK_AB_MERGE_C R7, RZ, R7, RZ ;  /* 0x00000007ff07723e */ /* 0x000fca00048070ff */
[----:B------:R0:W-:Y:S01]  /*5690*/  @!P6 STG.E.U8 desc[UR46][R30.64+0x1], R7 ;  /* 0x000001071e00e986 */ /* 0x0001e2000c10112e */
[----:B------:R-:W-:Y:S05]  /*56a0*/  @P5 BRA `(.L_x_65) ;  /* 0x0000000000045947 */ /* 0x000fea0003800000 */
[----:B------:R0:W5:Y:S02]  /*56b0*/  LDG.E.U8 R0, desc[UR46][R2.64+0x8] ;  /* 0x0000082e02007981 */ /* 0x000164000c1e1100 */
.L_x_65:
[----:B------:R-:W-:Y:S05]  /*56c0*/  BSYNC B1 ;  /* 0x0000000000017941 */ /* 0x000fea0003800000 */
.L_x_64:
[----:B-----5:R-:W-:Y:S01]  /*56d0*/  LOP3.LUT R0, R0, 0xff, RZ, 0xc0, !PT ;  /* 0x000000ff00007812 */ /* 0x020fe200078ec0ff */
[----:B------:R-:W-:Y:S01]  /*56e0*/  BSSY B1, `(.L_x_66) ;  /* 0x000000b000017945 */ /* 0x000fe20003800000 */
[----:B------:R-:W-:Y:S02]  /*56f0*/  ISETP.LT.OR P6, PT, R41, 0xa, !P1 ;  /* 0x0000000a2900780c */ /* 0x000fe40004fc1670 */
[----:B------:R-:W-:-:S05]  /*5700*/  F2FP.F16.E4M3.UNPACK_B R0, R0 ;  /* 0x00000000ff00723e */ /* 0x000fca00020006ff */
[----:B------:R-:W-:-:S05]  /*5710*/  HADD2.F32 R0, -RZ, R0.H0_H0 ;  /* 0x20000000ff007230 */ /* 0x000fca0000004100 */
[----:B------:R-:W-:-:S04]  /*5720*/  FMUL R0, R0, UR40 ;  /* 0x0000002800007c20 */ /* 0x000fc80008400000 */
[----:B------:R-:W-:-:S05]  /*5730*/  FFMA R0, R13, UR41, R0 ;  /* 0x000000290d007c23 */ /* 0x000fca0008000000 */
[----:B0-----:R-:W-:Y:S02]  /*5740*/  F2FP.SATFINITE.E4M3.F32.PACK_AB_MERGE_C R7, RZ, R0, RZ ;  /* 0x00000000ff07723e */ /* 0x001fe400048070ff */
[----:B------:R-:W-:-:S03]  /*5750*/  PRMT R0, RZ, 0x7610, R0 ;  /* 0x00007610ff007816 */ /* 0x000fc60000000000 */
[----:B------:R0:W-:Y:S01]  /*5760*/  @!P5 STG.E.U8 desc[UR46][R28.64+0x8], R7 ;  /* 0x000008071c00d986 */ /* 0x0001e2000c10112e */
[----:B------:R-:W-:Y:S05]  /*5770*/  @P6 BRA `(.L_x_67) ;  /* 0x0000000000046947 */ /* 0x000fea0003800000 */
[----:B------:R0:W5:Y:S02]  /*5780*/  LDG.E.U8 R0, desc[UR46][R2.64+0x9] ;  /* 0x0000092e02007981 */ /* 0x000164000c1e1100 */
.L_x_67:
[----:B------:R-:W-:Y:S05]  /*5790*/  BSYNC B1 ;  /* 0x0000000000017941 */ /* 0x000fea0003800000 */
.L_x_66:
        /* <DEDUP_REMOVED lines=12> */
.L_x_69:
[----:B------:R-:W-:Y:S05]  /*5860*/  BSYNC B1 ;  /* 0x0000000000017941 */ /* 0x000fea0003800000 */
.L_x_68:
        /* <DEDUP_REMOVED lines=12> */
.L_x_71:
[----:B------:R-:W-:Y:S05]  /*5930*/  BSYNC B1 ;  /* 0x0000000000017941 */ /* 0x000fea0003800000 */
.L_x_70:
        /* <DEDUP_REMOVED lines=12> */
.L_x_73:
[----:B------:R-:W-:Y:S05]  /*5a00*/  BSYNC B1 ;  /* 0x0000000000017941 */ /* 0x000fea0003800000 */
.L_x_72:
        /* <DEDUP_REMOVED lines=12> */
.L_x_75:
[----:B------:R-:W-:Y:S05]  /*5ad0*/  BSYNC B1 ;  /* 0x0000000000017941 */ /* 0x000fea0003800000 */
.L_x_74:
        /* <DEDUP_REMOVED lines=12> */
.L_x_77:
[----:B------:R-:W-:Y:S05]  /*5ba0*/  BSYNC B1 ;  /* 0x0000000000017941 */ /* 0x000fea0003800000 */
.L_x_76:
        /* <DEDUP_REMOVED lines=12> */
.L_x_79:
[----:B------:R-:W-:Y:S05]  /*5c70*/  BSYNC B1 ;  /* 0x0000000000017941 */ /* 0x000fea0003800000 */
.L_x_78:
        /* <DEDUP_REMOVED lines=12> */
.L_x_81:
[----:B------:R-:W-:Y:S05]  /*5d40*/  BSYNC B1 ;  /* 0x0000000000017941 */ /* 0x000fea0003800000 */
.L_x_80:
        /* <DEDUP_REMOVED lines=12> */
.L_x_83:
[----:B------:R-:W-:Y:S05]  /*5e10*/  BSYNC B1 ;  /* 0x0000000000017941 */ /* 0x000fea0003800000 */
.L_x_82:
        /* <DEDUP_REMOVED lines=12> */
.L_x_85:
[----:B------:R-:W-:Y:S05]  /*5ee0*/  BSYNC B1 ;  /* 0x0000000000017941 */ /* 0x000fea0003800000 */
.L_x_84:
        /* <DEDUP_REMOVED lines=12> */
.L_x_87:
[----:B------:R-:W-:Y:S05]  /*5fb0*/  BSYNC B1 ;  /* 0x0000000000017941 */ /* 0x000fea0003800000 */
.L_x_86:
        /* <DEDUP_REMOVED lines=12> */
.L_x_89:
[----:B------:R-:W-:Y:S05]  /*6080*/  BSYNC B1 ;  /* 0x0000000000017941 */ /* 0x000fea0003800000 */
.L_x_88:
        /* <DEDUP_REMOVED lines=12> */
.L_x_91:
[----:B------:R-:W-:Y:S05]  /*6150*/  BSYNC B1 ;  /* 0x0000000000017941 */ /* 0x000fea0003800000 */
.L_x_90:
        /* <DEDUP_REMOVED lines=12> */
.L_x_93:
[----:B------:R-:W-:Y:S05]  /*6220*/  BSYNC B1 ;  /* 0x0000000000017941 */ /* 0x000fea0003800000 */
.L_x_92:
        /* <DEDUP_REMOVED lines=12> */
.L_x_95:
[----:B------:R-:W-:Y:S05]  /*62f0*/  BSYNC B1 ;  /* 0x0000000000017941 */ /* 0x000fea0003800000 */
.L_x_94:
        /* <DEDUP_REMOVED lines=12> */
.L_x_97:
[----:B------:R-:W-:Y:S05]  /*63c0*/  BSYNC B1 ;  /* 0x0000000000017941 */ /* 0x000fea0003800000 */
.L_x_96:
        /* <DEDUP_REMOVED lines=12> */
.L_x_99:
[----:B------:R-:W-:Y:S05]  /*6490*/  BSYNC B1 ;  /* 0x0000000000017941 */ /* 0x000fea0003800000 */
.L_x_98:
        /* <DEDUP_REMOVED lines=12> */
.L_x_101:
[----:B------:R-:W-:Y:S05]  /*6560*/  BSYNC B1 ;  /* 0x0000000000017941 */ /* 0x000fea0003800000 */
.L_x_100:
        /* <DEDUP_REMOVED lines=12> */
.L_x_103:
[----:B------:R-:W-:Y:S05]  /*6630*/  BSYNC B1 ;  /* 0x0000000000017941 */ /* 0x000fea0003800000 */
.L_x_102:
        /* <DEDUP_REMOVED lines=12> */
.L_x_105:
[----:B------:R-:W-:Y:S05]  /*6700*/  BSYNC B1 ;  /* 0x0000000000017941 */ /* 0x000fea0003800000 */
.L_x_104:
        /* <DEDUP_REMOVED lines=12> */
.L_x_107:
[----:B------:R-:W-:Y:S05]  /*67d0*/  BSYNC B1 ;  /* 0x0000000000017941 */ /* 0x000fea0003800000 */
.L_x_106:
        /* <DEDUP_REMOVED lines=12> */
.L_x_109:
[----:B------:R-:W-:Y:S05]  /*68a0*/  BSYNC B1 ;  /* 0x0000000000017941 */ /* 0x000fea0003800000 */
.L_x_108:
        /* <DEDUP_REMOVED lines=12> */
.L_x_111:
[----:B------:R-:W-:Y:S05]  /*6970*/  BSYNC B1 ;  /* 0x0000000000017941 */ /* 0x000fea0003800000 */
.L_x_110:
        /* <DEDUP_REMOVED lines=12> */
.L_x_113:
[----:B------:R-:W-:Y:S05]  /*6a40*/  BSYNC B1 ;  /* 0x0000000000017941 */ /* 0x000fea0003800000 */
.L_x_112:
        /* <DEDUP_REMOVED lines=12> */
.L_x_115:
[----:B------:R-:W-:Y:S05]  /*6b10*/  BSYNC B1 ;  /* 0x0000000000017941 */ /* 0x000fea0003800000 */
.L_x_114:
        /* <DEDUP_REMOVED lines=12> */
.L_x_117:
[----:B------:R-:W-:Y:S05]  /*6be0*/  BSYNC B1 ;  /* 0x0000000000017941 */ /* 0x000fea0003800000 */
.L_x_116:
        /* <DEDUP_REMOVED lines=12> */
.L_x_119:
[----:B------:R-:W-:Y:S05]  /*6cb0*/  BSYNC B1 ;  /* 0x0000000000017941 */ /* 0x000fea0003800000 */
.L_x_118:
        /* <DEDUP_REMOVED lines=12> */
.L_x_121:
[----:B------:R-:W-:Y:S05]  /*6d80*/  BSYNC B1 ;  /* 0x0000000000017941 */ /* 0x000fea0003800000 */
.L_x_120:
        /* <DEDUP_REMOVED lines=12> */
.L_x_123:
[----:B------:R-:W-:Y:S05]  /*6e50*/  BSYNC B1 ;  /* 0x0000000000017941 */ /* 0x000fea0003800000 */
.L_x_122:
        /* <DEDUP_REMOVED lines=12> */
.L_x_125:
[----:B------:R-:W-:Y:S05]  /*6f20*/  BSYNC B1 ;  /* 0x0000000000017941 */ /* 0x000fea0003800000 */
.L_x_124:
        /* <DEDUP_REMOVED lines=12> */
.L_x_127:
[----:B------:R-:W-:Y:S05]  /*6ff0*/  BSYNC B1 ;  /* 0x0000000000017941 */ /* 0x000fea0003800000 */
.L_x_126:
        /* <DEDUP_REMOVED lines=12> */
.L_x_129:
[----:B------:R-:W-:Y:S05]  /*70c0*/  BSYNC B1 ;  /* 0x0000000000017941 */ /* 0x000fea0003800000 */
.L_x_128:
        /* <DEDUP_REMOVED lines=12> */
.L_x_131:
[----:B------:R-:W-:Y:S05]  /*7190*/  BSYNC B1 ;  /* 0x0000000000017941 */ /* 0x000fea0003800000 */
.L_x_130:
        /* <DEDUP_REMOVED lines=12> */
.L_x_133:
[----:B------:R-:W-:Y:S05]  /*7260*/  BSYNC B1 ;  /* 0x0000000000017941 */ /* 0x000fea0003800000 */
.L_x_132:
        /* <DEDUP_REMOVED lines=12> */
.L_x_135:
[----:B------:R-:W-:Y:S05]  /*7330*/  BSYNC B1 ;  /* 0x0000000000017941 */ /* 0x000fea0003800000 */
.L_x_134:
        /* <DEDUP_REMOVED lines=12> */
.L_x_137:
[----:B------:R-:W-:Y:S05]  /*7400*/  BSYNC B1 ;  /* 0x0000000000017941 */ /* 0x000fea0003800000 */
.L_x_136:
        /* <DEDUP_REMOVED lines=12> */
.L_x_139:
[----:B------:R-:W-:Y:S05]  /*74d0*/  BSYNC B1 ;  /* 0x0000000000017941 */ /* 0x000fea0003800000 */
.L_x_138:
        /* <DEDUP_REMOVED lines=12> */
.L_x_141:
[----:B------:R-:W-:Y:S05]  /*75a0*/  BSYNC B1 ;  /* 0x0000000000017941 */ /* 0x000fea0003800000 */
.L_x_140:
        /* <DEDUP_REMOVED lines=12> */
.L_x_143:
[----:B------:R-:W-:Y:S05]  /*7670*/  BSYNC B1 ;  /* 0x0000000000017941 */ /* 0x000fea0003800000 */
.L_x_142:
        /* <DEDUP_REMOVED lines=12> */
.L_x_145:
[----:B------:R-:W-:Y:S05]  /*7740*/  BSYNC B1 ;  /* 0x0000000000017941 */ /* 0x000fea0003800000 */
.L_x_144:
        /* <DEDUP_REMOVED lines=12> */
.L_x_147:
[----:B------:R-:W-:Y:S05]  /*7810*/  BSYNC B1 ;  /* 0x0000000000017941 */ /* 0x000fea0003800000 */
.L_x_146:
        /* <DEDUP_REMOVED lines=12> */
.L_x_149:
[----:B------:R-:W-:Y:S05]  /*78e0*/  BSYNC B1 ;  /* 0x0000000000017941 */ /* 0x000fea0003800000 */
.L_x_148:
        /* <DEDUP_REMOVED lines=12> */
.L_x_151:
[----:B------:R-:W-:Y:S05]  /*79b0*/  BSYNC B1 ;  /* 0x0000000000017941 */ /* 0x000fea0003800000 */
.L_x_150:
        /* <DEDUP_REMOVED lines=12> */
.L_x_153:
[----:B------:R-:W-:Y:S05]  /*7a80*/  BSYNC B1 ;  /* 0x0000000000017941 */ /* 0x000fea0003800000 */
.L_x_152:
        /* <DEDUP_REMOVED lines=12> */
.L_x_155:
[----:B------:R-:W-:Y:S05]  /*7b50*/  BSYNC B1 ;  /* 0x0000000000017941 */ /* 0x000fea0003800000 */
.L_x_154:
        /* <DEDUP_REMOVED lines=12> */
.L_x_157:
[----:B------:R-:W-:Y:S05]  /*7c20*/  BSYNC B1 ;  /* 0x0000000000017941 */ /* 0x000fea0003800000 */
.L_x_156:
        /* <DEDUP_REMOVED lines=12> */
.L_x_159:
[----:B------:R-:W-:Y:S05]  /*7cf0*/  BSYNC B1 ;  /* 0x0000000000017941 */ /* 0x000fea0003800000 */
.L_x_158:
        /* <DEDUP_REMOVED lines=12> */
.L_x_161:
[----:B------:R-:W-:Y:S05]  /*7dc0*/  BSYNC B1 ;  /* 0x0000000000017941 */ /* 0x000fea0003800000 */
.L_x_160:
        /* <DEDUP_REMOVED lines=12> */
.L_x_163:
[----:B------:R-:W-:Y:S05]  /*7e90*/  BSYNC B1 ;  /* 0x0000000000017941 */ /* 0x000fea0003800000 */
.L_x_162:
        /* <DEDUP_REMOVED lines=12> */
.L_x_165:
[----:B------:R-:W-:Y:S05]  /*7f60*/  BSYNC B1 ;  /* 0x0000000000017941 */ /* 0x000fea0003800000 */
.L_x_164:
        /* <DEDUP_REMOVED lines=12> */
.L_x_167:
[----:B------:R-:W-:Y:S05]  /*8030*/  BSYNC B1 ;  /* 0x0000000000017941 */ /* 0x000fea0003800000 */
.L_x_166:
        /* <DEDUP_REMOVED lines=12> */
.L_x_169:
[----:B------:R-:W-:Y:S05]  /*8100*/  BSYNC B1 ;  /* 0x0000000000017941 */ /* 0x000fea0003800000 */
.L_x_168:
        /* <DEDUP_REMOVED lines=12> */
.L_x_171:
[----:B------:R-:W-:Y:S05]  /*81d0*/  BSYNC B1 ;  /* 0x0000000000017941 */ /* 0x000fea0003800000 */
.L_x_170:
        /* <DEDUP_REMOVED lines=12> */
.L_x_173:
[----:B------:R-:W-:Y:S05]  /*82a0*/  BSYNC B1 ;  /* 0x0000000000017941 */ /* 0x000fea0003800000 */
.L_x_172:
        /* <DEDUP_REMOVED lines=12> */
.L_x_175:
[----:B------:R-:W-:Y:S05]  /*8370*/  BSYNC B1 ;  /* 0x0000000000017941 */ /* 0x000fea0003800000 */
.L_x_174:
        /* <DEDUP_REMOVED lines=12> */
.L_x_177:
[----:B------:R-:W-:Y:S05]  /*8440*/  BSYNC B1 ;  /* 0x0000000000017941 */ /* 0x000fea0003800000 */
.L_x_176:
        /* <DEDUP_REMOVED lines=12> */
.L_x_179:
[----:B------:R-:W-:Y:S05]  /*8510*/  BSYNC B1 ;  /* 0x0000000000017941 */ /* 0x000fea0003800000 */
.L_x_178:
        /* <DEDUP_REMOVED lines=12> */
.L_x_181:
[----:B------:R-:W-:Y:S05]  /*85e0*/  BSYNC B1 ;  /* 0x0000000000017941 */ /* 0x000fea0003800000 */
.L_x_180:
        /* <DEDUP_REMOVED lines=12> */
.L_x_183:
[----:B------:R-:W-:Y:S05]  /*86b0*/  BSYNC B1 ;  /* 0x0000000000017941 */ /* 0x000fea0003800000 */
.L_x_182:
        /* <DEDUP_REMOVED lines=12> */
.L_x_185:
[----:B------:R-:W-:Y:S05]  /*8780*/  BSYNC B1 ;  /* 0x0000000000017941 */ /* 0x000fea0003800000 */
.L_x_184:
        /* <DEDUP_REMOVED lines=12> */
.L_x_187:
[----:B------:R-:W-:Y:S05]  /*8850*/  BSYNC B1 ;  /* 0x0000000000017941 */ /* 0x000fea0003800000 */
.L_x_186:
        /* <DEDUP_REMOVED lines=12> */
.L_x_189:
[----:B------:R-:W-:Y:S05]  /*8920*/  BSYNC B1 ;  /* 0x0000000000017941 */ /* 0x000fea0003800000 */
.L_x_188:
        /* <DEDUP_REMOVED lines=12> */
.L_x_191:
[----:B------:R-:W-:Y:S05]  /*89f0*/  BSYNC B1 ;  /* 0x0000000000017941 */ /* 0x000fea0003800000 */
.L_x_190:
        /* <DEDUP_REMOVED lines=12> */
.L_x_193:
[----:B------:R-:W-:Y:S05]  /*8ac0*/  BSYNC B1 ;  /* 0x0000000000017941 */ /* 0x000fea0003800000 */
.L_x_192:
        /* <DEDUP_REMOVED lines=12> */
.L_x_195:
[----:B------:R-:W-:Y:S05]  /*8b90*/  BSYNC B1 ;  /* 0x0000000000017941 */ /* 0x000fea0003800000 */
.L_x_194:
        /* <DEDUP_REMOVED lines=12> */
.L_x_197:
[----:B------:R-:W-:Y:S05]  /*8c60*/  BSYNC B1 ;  /* 0x0000000000017941 */ /* 0x000fea0003800000 */
.L_x_196:
        /* <DEDUP_REMOVED lines=12> */
.L_x_199:
[----:B------:R-:W-:Y:S05]  /*8d30*/  BSYNC B1 ;  /* 0x0000000000017941 */ /* 0x000fea0003800000 */
.L_x_198:
        /* <DEDUP_REMOVED lines=12> */
.L_x_201:
[----:B------:R-:W-:Y:S05]  /*8e00*/  BSYNC B1 ;  /* 0x0000000000017941 */ /* 0x000fea0003800000 */
.L_x_200:
        /* <DEDUP_REMOVED lines=12> */
.L_x_203:
[----:B------:R-:W-:Y:S05]  /*8ed0*/  BSYNC B1 ;  /* 0x0000000000017941 */ /* 0x000fea0003800000 */
.L_x_202:
        /* <DEDUP_REMOVED lines=12> */
.L_x_205:
[----:B------:R-:W-:Y:S05]  /*8fa0*/  BSYNC B1 ;  /* 0x0000000000017941 */ /* 0x000fea0003800000 */
.L_x_204:
        /* <DEDUP_REMOVED lines=12> */
.L_x_207:
[----:B------:R-:W-:Y:S05]  /*9070*/  BSYNC B1 ;  /* 0x0000000000017941 */ /* 0x000fea0003800000 */
.L_x_206:
        /* <DEDUP_REMOVED lines=12> */
.L_x_209:
[----:B------:R-:W-:Y:S05]  /*9140*/  BSYNC B1 ;  /* 0x0000000000017941 */ /* 0x000fea0003800000 */
.L_x_208:
        /* <DEDUP_REMOVED lines=12> */
.L_x_211:
[----:B------:R-:W-:Y:S05]  /*9210*/  BSYNC B1 ;  /* 0x0000000000017941 */ /* 0x000fea0003800000 */
.L_x_210:
        /* <DEDUP_REMOVED lines=12> */
.L_x_213:
[----:B------:R-:W-:Y:S05]  /*92e0*/  BSYNC B1 ;  /* 0x0000000000017941 */ /* 0x000fea0003800000 */
.L_x_212:
        /* <DEDUP_REMOVED lines=12> */
.L_x_215:
[----:B------:R-:W-:Y:S05]  /*93b0*/  BSYNC B1 ;  /* 0x0000000000017941 */ /* 0x000fea0003800000 */
.L_x_214:
        /* <DEDUP_REMOVED lines=12> */
.L_x_217:
[----:B------:R-:W-:Y:S05]  /*9480*/  BSYNC B1 ;  /* 0x0000000000017941 */ /* 0x000fea0003800000 */
.L_x_216:
        /* <DEDUP_REMOVED lines=12> */
.L_x_219:
[----:B------:R-:W-:Y:S05]  /*9550*/  BSYNC B1 ;  /* 0x0000000000017941 */ /* 0x000fea0003800000 */
.L_x_218:
        /* <DEDUP_REMOVED lines=12> */
.L_x_221:
[----:B------:R-:W-:Y:S05]  /*9620*/  BSYNC B1 ;  /* 0x0000000000017941 */ /* 0x000fea0003800000 */
.L_x_220:
        /* <DEDUP_REMOVED lines=12> */
.L_x_223:
[----:B------:R-:W-:Y:S05]  /*96f0*/  BSYNC B1 ;  /* 0x0000000000017941 */ /* 0x000fea0003800000 */
.L_x_222:
        /* <DEDUP_REMOVED lines=12> */
.L_x_225:
[----:B------:R-:W-:Y:S05]  /*97c0*/  BSYNC B1 ;  /* 0x0000000000017941 */ /* 0x000fea0003800000 */
.L_x_224:
        /* <DEDUP_REMOVED lines=12> */
.L_x_227:
[----:B------:R-:W-:Y:S05]  /*9890*/  BSYNC B1 ;  /* 0x0000000000017941 */ /* 0x000fea0003800000 */
.L_x_226:
        /* <DEDUP_REMOVED lines=12> */
.L_x_229:
[----:B------:R-:W-:Y:S05]  /*9960*/  BSYNC B1 ;  /* 0x0000000000017941 */ /* 0x000fea0003800000 */
.L_x_228:
        /* <DEDUP_REMOVED lines=12> */
.L_x_231:
[----:B------:R-:W-:Y:S05]  /*9a30*/  BSYNC B1 ;  /* 0x0000000000017941 */ /* 0x000fea0003800000 */
.L_x_230:
        /* <DEDUP_REMOVED lines=12> */
.L_x_233:
[----:B------:R-:W-:Y:S05]  /*9b00*/  BSYNC B1 ;  /* 0x0000000000017941 */ /* 0x000fea0003800000 */
.L_x_232:
        /* <DEDUP_REMOVED lines=12> */
.L_x_235:
[----:B------:R-:W-:Y:S05]  /*9bd0*/  BSYNC B1 ;  /* 0x0000000000017941 */ /* 0x000fea0003800000 */
.L_x_234:
        /* <DEDUP_REMOVED lines=12> */
.L_x_237:
[----:B------:R-:W-:Y:S05]  /*9ca0*/  BSYNC B1 ;  /* 0x0000000000017941 */ /* 0x000fea0003800000 */
.L_x_236:
        /* <DEDUP_REMOVED lines=12> */
.L_x_239:
[----:B------:R-:W-:Y:S05]  /*9d70*/  BSYNC B1 ;  /* 0x0000000000017941 */ /* 0x000fea0003800000 */
.L_x_238:
        /* <DEDUP_REMOVED lines=12> */
.L_x_241:
[----:B------:R-:W-:Y:S05]  /*9e40*/  BSYNC B1 ;  /* 0x0000000000017941 */ /* 0x000fea0003800000 */
.L_x_240:
        /* <DEDUP_REMOVED lines=12> */
.L_x_243:
[----:B------:R-:W-:Y:S05]  /*9f10*/  BSYNC B1 ;  /* 0x0000000000017941 */ /* 0x000fea0003800000 */
.L_x_242:
        /* <DEDUP_REMOVED lines=12> */
.L_x_245:
[----:B------:R-:W-:Y:S05]  /*9fe0*/  BSYNC B1 ;  /* 0x0000000000017941 */ /* 0x000fea0003800000 */
.L_x_244:
        /* <DEDUP_REMOVED lines=12> */
.L_x_247:
[----:B------:R-:W-:Y:S05]  /*a0b0*/  BSYNC B1 ;  /* 0x0000000000017941 */ /* 0x000fea0003800000 */
.L_x_246:
        /* <DEDUP_REMOVED lines=12> */
.L_x_249:
[----:B------:R-:W-:Y:S05]  /*a180*/  BSYNC B1 ;  /* 0x0000000000017941 */ /* 0x000fea0003800000 */
.L_x_248:
        /* <DEDUP_REMOVED lines=12> */
.L_x_251:
[----:B------:R-:W-:Y:S05]  /*a250*/  BSYNC B1 ;  /* 0x0000000000017941 */ /* 0x000fea0003800000 */
.L_x_250:
        /* <DEDUP_REMOVED lines=12> */
.L_x_253:
[----:B------:R-:W-:Y:S05]  /*a320*/  BSYNC B1 ;  /* 0x0000000000017941 */ /* 0x000fea0003800000 */
.L_x_252:
        /* <DEDUP_REMOVED lines=12> */
.L_x_255:
[----:B------:R-:W-:Y:S05]  /*a3f0*/  BSYNC B1 ;  /* 0x0000000000017941 */ /* 0x000fea0003800000 */
.L_x_254:
        /* <DEDUP_REMOVED lines=12> */
.L_x_257:
[----:B------:R-:W-:Y:S05]  /*a4c0*/  BSYNC B1 ;  /* 0x0000000000017941 */ /* 0x000fea0003800000 */
.L_x_256:
        /* <DEDUP_REMOVED lines=12> */
.L_x_259:
[----:B------:R-:W-:Y:S05]  /*a590*/  BSYNC B1 ;  /* 0x0000000000017941 */ /* 0x000fea0003800000 */
.L_x_258:
        /* <DEDUP_REMOVED lines=12> */
.L_x_261:
[----:B------:R-:W-:Y:S05]  /*a660*/  BSYNC B1 ;  /* 0x0000000000017941 */ /* 0x000fea0003800000 */
.L_x_260:
        /* <DEDUP_REMOVED lines=12> */
.L_x_263:
[----:B------:R-:W-:Y:S05]  /*a730*/  BSYNC B1 ;  /* 0x0000000000017941 */ /* 0x000fea0003800000 */
.L_x_262:
[----:B------:R-:W-:Y:S05]  /*a740*/  @P0 BRA `(.L_x_264) ;  /* 0x0000001c00300947 */ /* 0x000fea0003800000 */
[----:B-----5:R-:W-:-:S04]  /*a750*/  LOP3.LUT R0, R0, 0xff, RZ, 0xc0, !PT ;  /* 0x000000ff00007812 */ /* 0x020fc800078ec0ff */
[----:B------:R-:W-:-:S05]  /*a760*/  F2FP.F16.E4M3.UNPACK_B R0, R0 ;  /* 0x00000000ff00723e */ /* 0x000fca00020006ff */
[----:B------:R-:W-:-:S05]  /*a770*/  HADD2.F32 R0, -RZ, R0.H0_H0 ;  /* 0x20000000ff007230 */ /* 0x000fca0000004100 */
[----:B0-----:R-:W-:-:S04]  /*a780*/  FMUL R3, R0, UR40 ;  /* 0x0000002800037c20 */ /* 0x001fc80008400000 */
[----:B------:R-:W-:-:S05]  /*a790*/  FFMA R3, R224, UR41, R3 ;  /* 0x00000029e0037c23 */ /* 0x000fca0008000003 */
[----:B------:R-:W-:-:S05]  /*a7a0*/  F2FP.SATFINITE.E4M3.F32.PACK_AB_MERGE_C R3, RZ, R3, RZ ;  /* 0x00000003ff03723e */ /* 0x000fca00048070ff */
[----:B------:R0:W-:Y:S01]  /*a7b0*/  STG.E.U8 desc[UR46][R30.64+0x69], R3 ;  /* 0x000069031e007986 */ /* 0x0001e2000c10112e */
[----:B------:R-:W-:Y:S05]  /*a7c0*/  BRA `(.L_x_264) ;  /* 0x0000001c00107947 */ /* 0x000fea0003800000 */
.L_x_39:
[----:B------:R-:W-:Y:S01]  /*a7d0*/  ISETP.GE.AND P3, PT, R42, 0x1, PT ;  /* 0x000000012a00780c */ /* 0x000fe20003f66270 */
[----:B-----5:R-:W-:Y:S01]  /*a7e0*/  FMUL R0, R0, UR41 ;  /* 0x0000002900007c20 */ /* 0x020fe20008400000 */
[----:B------:R-:W-:Y:S01]  /*a7f0*/  FMUL R2, R2, UR41 ;  /* 0x0000002902027c20 */ /* 0x000fe20008400000 */
[----:B------:R-:W-:Y:S01]  /*a800*/  ISETP.GE.AND P2, PT, R42, 0x9, PT ;  /* 0x000000092a00780c */ /* 0x000fe20003f46270 */
[----:B------:R-:W-:Y:S01]  /*a810*/  FMUL R3, R3, UR41 ;  /* 0x0000002903037c20 */ /* 0x000fe20008400000 */
[C---:B------:R-:W-:Y:S01]  /*a820*/  ISETP.LT.OR P0, PT, R41.reuse, 0x1, !P3 ;  /* 0x000000012900780c */ /* 0x040fe20005f01670 */
[----:B------:R-:W-:Y:S01]  /*a830*/  FMUL R4, R4, UR41 ;  /* 0x0000002904047c20 */ /* 0x000fe20008400000 */
[----:B------:R-:W-:Y:S01]  /*a840*/  ISETP.LT.OR P6, PT, R41, 0x2, !P3 ;  /* 0x000000022900780c */ /* 0x000fe20005fc1670 */
[----:B------:R-:W-:Y:S01]  /*a850*/  FMUL R5, R5, UR41 ;  /* 0x0000002905057c20 */ /* 0x000fe20008400000 */
[----:B------:R-:W-:Y:S01]  /*a860*/  F2FP.SATFINITE.E4M3.F32.PACK_AB_MERGE_C R33, RZ, R0, RZ ;  /* 0x00000000ff21723e */ /* 0x000fe200048070ff */
[----:B------:R-:W-:Y:S01]  /*a870*/  FMUL R6, R6, UR41 ;  /* 0x0000002906067c20 */ /* 0x000fe20008400000 */
[----:B------:R-:W-:Y:S01]  /*a880*/  F2FP.SATFINITE.E4M3.F32.PACK_AB_MERGE_C R35, RZ, R2, RZ ;  /* 0x00000002ff23723e */ /* 0x000fe200048070ff */
[----:B------:R-:W-:Y:S01]  /*a890*/  FMUL R7, R7, UR41 ;  /* 0x0000002907077c20 */ /* 0x000fe20008400000 */
[C---:B------:R-:W-:Y:S01]  /*a8a0*/  ISETP.LT.OR P1, PT, R41.reuse, 0x2, !P2 ;  /* 0x000000022900780c */ /* 0x040fe20005721670 */
[----:B------:R-:W-:Y:S01]  /*a8b0*/  FMUL R8, R8, UR41 ;  /* 0x0000002908087c20 */ /* 0x000fe20008400000 */
[----:B------:R-:W-:Y:S01]  /*a8c0*/  ISETP.LT.OR P5, PT, R41, 0x9, !P3 ;  /* 0x000000092900780c */ /* 0x000fe20005fa1670 */
[----:B------:R-:W-:Y:S01]  /*a8d0*/  FMUL R9, R9, UR41 ;  /* 0x0000002909097c20 */ /* 0x000fe20008400000 */
[----:B------:R-:W-:Y:S01]  /*a8e0*/  F2FP.SATFINITE.E4M3.F32.PACK_AB_MERGE_C R3, RZ, R3, RZ ;  /* 0x00000003ff03723e */ /* 0x000fe200048070ff */
[----:B------:R0:W-:Y:S01]  /*a8f0*/  @!P0 STG.E.U8 desc[UR46][R24.64], R33 ;  /* 0x0000002118008986 */ /* 0x0001e2000c10112e */
[C---:B------:R-:W-:Y:S01]  /*a900*/  ISETP.LT.OR P0, PT, R41.reuse, 0x1, !P2 ;  /* 0x000000012900780c */ /* 0x040fe20005701670 */
[----:B------:R-:W-:Y:S01]  /*a910*/  FMUL R10, R10, UR41 ;  /* 0x000000290a0a7c20 */ /* 0x000fe20008400000 */
[----:B------:R-:W-:Y:S01]  /*a920*/  F2FP.SATFINITE.E4M3.F32.PACK_AB_MERGE_C R5, RZ, R5, RZ ;  /* 0x00000005ff05723e */ /* 0x000fe200048070ff */
[----:B------:R-:W-:Y:S01]  /*a930*/  @!P6 STG.E.U8 desc[UR46][R24.64+0x1], R35 ;  /* 0x000001231800e986 */ /* 0x000fe2000c10112e */
[----:B------:R-:W-:Y:S01]  /*a940*/  ISETP.LT.OR P6, PT, R41, 0xa, !P3 ;  /* 0x0000000a2900780c */ /* 0x000fe20005fc1670 */
[----:B------:R-:W-:Y:S01]  /*a950*/  FMUL R11, R11, UR41 ;  /* 0x000000290b0b7c20 */ /* 0x000fe20008400000 */
[----:B------:R-:W-:Y:S01]  /*a960*/  F2FP.SATFINITE.E4M3.F32.PACK_AB_MERGE_C R37, RZ, R6, RZ ;  /* 0x00000006ff25723e */ /* 0x000fe200048070ff */
[----:B------:R-:W-:Y:S01]  /*a970*/  FMUL R12, R12, UR41 ;  /* 0x000000290c0c7c20 */ /* 0x000fe20008400000 */
[----:B------:R-:W-:Y:S01]  /*a980*/  F2FP.SATFINITE.E4M3.F32.PACK_AB_MERGE_C R7, RZ, R7, RZ ;  /* 0x00000007ff07723e */ /* 0x000fe200048070ff */
[----:B------:R-:W-:Y:S01]  /*a990*/  FMUL R13, R13, UR41 ;  /* 0x000000290d0d7c20 */ /* 0x000fe20008400000 */
[----:B------:R-:W-:Y:S01]  /*a9a0*/  F2FP.SATFINITE.E4M3.F32.PACK_AB_MERGE_C R9, RZ, R9, RZ ;  /* 0x00000009ff09723e */ /* 0x000fe200048070ff */
[----:B------:R-:W-:Y:S01]  /*a9b0*/  FMUL R14, R14, UR41 ;  /* 0x000000290e0e7c20 */ /* 0x000fe20008400000 */
[----:B0-----:R-:W-:Y:S01]  /*a9c0*/  F2FP.SATFINITE.E4M3.F32.PACK_AB_MERGE_C R33, RZ, R4, RZ ;  /* 0x00000004ff21723e */ /* 0x001fe200048070ff */
[----:B------:R0:W-:Y:S01]  /*a9d0*/  @!P0 STG.E.U8 desc[UR46][R26.64], R3 ;  /* 0x000000031a008986 */ /* 0x0001e2000c10112e */
[----:B------:R-:W-:Y:S01]  /*a9e0*/  ISETP.LT.OR P0, PT, R41, 0x9, !P2 ;  /* 0x000000092900780c */ /* 0x000fe20005701670 */
[----:B------:R-:W-:Y:S01]  /*a9f0*/  FMUL R15, R15, UR41 ;  /* 0x000000290f0f7c20 */ /* 0x000fe20008400000 */
[----:B------:R-:W-:Y:S01]  /*aa00*/  F2FP.SATFINITE.E4M3.F32.PACK_AB_MERGE_C R11, RZ, R11, RZ ;  /* 0x0000000bff0b723e */ /* 0x000fe200048070ff */
[----:B------:R-:W-:Y:S01]  /*aa10*/  @!P1 STG.E.U8 desc[UR46][R26.64+0x1], R33 ;  /* 0x000001211a009986 */ /* 0x000fe2000c10112e */
[----:B------:R-:W-:Y:S01]  /*aa20*/  ISETP.GE.AND P1, PT, R42, 0x81, PT ;  /* 0x000000812a00780c */ /* 0x000fe20003f26270 */
[----:B------:R-:W-:Y:S01]  /*aa30*/  FMUL R16, R16, UR41 ;  /* 0x0000002910107c20 */ /* 0x000fe20008400000 */
[----:B------:R-:W-:Y:S01]  /*aa40*/  F2FP.SATFINITE.E4M3.F32.PACK_AB_MERGE_C R13, RZ, R13, RZ ;  /* 0x0000000dff0d723e */ /* 0x000fe200048070ff */
[----:B------:R1:W-:Y:S01]  /*aa50*/  @!P5 STG.E.U8 desc[UR46][R24.64+0x8], R5 ;  /* 0x000008051800d986 */ /* 0x0003e2000c10112e */
[----:B------:R-:W-:Y:S01]  /*aa60*/  ISETP.LT.OR P5, PT, R41, 0xa, !P2 ;  /* 0x0000000a2900780c */ /* 0x000fe200057a1670 */
[----:B------:R-:W-:Y:S01]  /*aa70*/  FMUL R17, R17, UR41 ;  /* 0x0000002911117c20 */ /* 0x000fe20008400000 */
[----:B------:R-:W-:Y:S01]  /*aa80*/  F2FP.SATFINITE.E4M3.F32.PACK_AB_MERGE_C R15, RZ, R15, RZ ;  /* 0x0000000fff0f723e */ /* 0x000fe200048070ff */
[----:B------:R-:W-:Y:S01]  /*aa90*/  @!P6 STG.E.U8 desc[UR46][R24.64+0x9], R37 ;  /* 0x000009251800e986 */ /* 0x000fe2000c10112e */
[----:B------:R-:W-:Y:S01]  /*aaa0*/  ISETP.LT.OR P6, PT, R41, 0x1, !P1 ;  /* 0x000000012900780c */ /* 0x000fe20004fc1670 */
[----:B------:R-:W-:Y:S01]  /*aab0*/  FMUL R18, R18, UR41 ;  /* 0x0000002912127c20 */ /* 0x000fe20008400000 */
[----:B0-----:R-:W-:Y:S01]  /*aac0*/  F2FP.SATFINITE.E4M3.F32.PACK_AB_MERGE_C R3, RZ, R8, RZ ;  /* 0x00000008ff03723e */ /* 0x001fe200048070ff */
[----:B------:R-:W-:Y:S01]  /*aad0*/  @!P0 STG.E.U8 desc[UR46][R26.64+0x8], R7 ;  /* 0x000008071a008986 */ /* 0x000fe2000c10112e */
[----:B------:R-:W-:Y:S01]  /*aae0*/  ISETP.GE.AND P0, PT, R42, 0x89, PT ;  /* 0x000000892a00780c */ /* 0x000fe20003f06270 */
[----:B------:R-:W-:Y:S01]  /*aaf0*/  FMUL R19, R19, UR41 ;  /* 0x0000002913137c20 */ /* 0x000fe20008400000 */
[----:B------:R-:W-:Y:S01]  /*ab00*/  F2FP.SATFINITE.E4M3.F32.PACK_AB_MERGE_C R17, RZ, R17, RZ ;  /* 0x00000011ff11723e */ /* 0x000fe200048070ff */
[----:B------:R-:W-:Y:S01]  /*ab10*/  FMUL R20, R20, UR41 ;  /* 0x0000002914147c20 */ /* 0x000fe20008400000 */
[----:B-1----:R-:W-:Y:S01]  /*ab20*/  F2FP.SATFINITE.E4M3.F32.PACK_AB_MERGE_C R5, RZ, R10, RZ ;  /* 0x0000000aff05723e */ /* 0x002fe200048070ff */
[----:B------:R0:W-:Y:S01]  /*ab30*/  @!P5 STG.E.U8 desc[UR46][R26.64+0x9], R3 ;  /* 0x000009031a00d986 */ /* 0x0001e2000c10112e */
[----:B------:R-:W-:Y:S01]  /*ab40*/  ISETP.LT.OR P5, PT, R41, 0x2, !P1 ;  /* 0x000000022900780c */ /* 0x000fe20004fa1670 */
[----:B------:R-:W-:Y:S01]  /*ab50*/  FMUL R21, R21, UR41 ;  /* 0x0000002915157c20 */ /* 0x000fe20008400000 */
[----:B------:R-:W-:Y:S01]  /*ab60*/  F2FP.SATFINITE.E4M3.F32.PACK_AB_MERGE_C R19, RZ, R19, RZ ;  /* 0x00000013ff13723e */ /* 0x000fe200048070ff */
[----:B------:R-:W-:Y:S01]  /*ab70*/  @!P6 STG.E.U8 desc[UR46][R28.64], R9 ;  /* 0x000000091c00e986 */ /* 0x000fe2000c10112e */
[----:B------:R-:W-:Y:S01]  /*ab80*/  ISETP.LT.OR P6, PT, R41, 0x1, !P0 ;  /* 0x000000012900780c */ /* 0x000fe200047c1670 */
[----:B------:R-:W-:Y:S01]  /*ab90*/  FMUL R22, R22, UR41 ;  /* 0x0000002916167c20 */ /* 0x000fe20008400000 */
[----:B------:R-:W-:Y:S01]  /*aba0*/  F2FP.SATFINITE.E4M3.F32.PACK_AB_MERGE_C R21, RZ, R21, RZ ;  /* 0x00000015ff15723e */ /* 0x000fe200048070ff */
[----:B------:R-:W-:Y:S01]  /*abb0*/  FMUL R23, R23, UR41 ;  /* 0x0000002917177c20 */ /* 0x000fe20008400000 */
[----:B------:R-:W-:Y:S01]  /*abc0*/  FMUL R136, R136, UR41 ;  /* 0x0000002988887c20 */ /* 0x000fe20008400000 */
[----:B------:R-:W-:Y:S01]  /*abd0*/  FMUL R137, R137, UR41 ;  /* 0x0000002989897c20 */ /* 0x000fe20008400000 */
[----:B------:R-:W-:Y:S01]  /*abe0*/  FMUL R138, R138, UR41 ;  /* 0x000000298a8a7c20 */ /* 0x000fe20008400000 */
[----:B0-----:R-:W-:Y:S01]  /*abf0*/  F2FP.SATFINITE.E4M3.F32.PACK_AB_MERGE_C R3, RZ, R12, RZ ;  /* 0x0000000cff03723e */ /* 0x001fe200048070ff */
[----:B------:R-:W-:Y:S01]  /*ac00*/  FMUL R139, R139, UR41 ;  /* 0x000000298b8b7c20 */ /* 0x000fe20008400000 */
        /* <DEDUP_REMOVED lines=185> */
[----:B------:R-:W-:Y:S01]  /*b7a0*/  FMUL R218, R218, UR41 ;  /* 0x00000029dada7c20 */ /* 0x000fe20008400000 */
[----:B------:R-:W-:Y:S01]  /*b7b0*/  @!P6 STG.E.U8 desc[UR46][R24.64+0x28], R149 ;  /* 0x000028951800e986 */ /* 0x000fe2000c10112e */
[----:B------:R-:W-:Y:S01]  /*b7c0*/  ISETP.LT.OR P6, PT, R41, 0x29, !P2 ;  /* 0x000000292900780c */ /* 0x000fe200057c1670 */
[----:B------:R-:W-:Y:S01]  /*b7d0*/  FMUL R219, R219, UR41 ;  /* 0x00000029dbdb7c20 */ /* 0x000fe20008400000 */
[----:B------:R-:W-:Y:S01]  /*b7e0*/  F2FP.SATFINITE.E4M3.F32.PACK_AB_MERGE_C R215, RZ, R215, RZ ;  /* 0x000000d7ffd7723e */ /* 0x000fe200048070ff */
[----:B------:R-:W-:Y:S01]  /*b7f0*/  FMUL R220, R220, UR41 ;  /* 0x00000029dcdc7c20 */ /* 0x000fe20008400000 */
[----:B------:R-:W-:Y:S01]  /*b800*/  F2FP.SATFINITE.E4M3.F32.PACK_AB_MERGE_C R217, RZ, R217, RZ ;  /* 0x000000d9ffd9723e */ /* 0x000fe200048070ff */
        /* <DEDUP_REMOVED lines=9> */
[----:B------:R-:W-:-:S02]  /*b8a0*/  ISETP.LT.OR P6, PT, R41, 0x21, !P1 ;  /* 0x000000212900780c */ /* 0x000fc40004fc1670 */
[----:B------:R-:W-:Y:S02]  /*b8b0*/  F2FP.SATFINITE.E4M3.F32.PACK_AB_MERGE_C R221, RZ, R221, RZ ;  /* 0x000000ddffdd723e */ /* 0x000fe400048070ff */
[----:B------:R-:W-:Y:S02]  /*b8c0*/  F2FP.SATFINITE.E4M3.F32.PACK_AB_MERGE_C R223, RZ, R223, RZ ;  /* 0x000000dfffdf723e */ /* 0x000fe400048070ff */
[----:B------:R-:W-:Y:S02]  /*b8d0*/  F2FP.SATFINITE.E4M3.F32.PACK_AB_MERGE_C R7, RZ, R224, RZ ;  /* 0x000000e0ff07723e */ /* 0x000fe400048070ff */
[----:B0-----:R-:W-:Y:S01]  /*b8e0*/  F2FP.SATFINITE.E4M3.F32.PACK_AB_MERGE_C R5, RZ, R154, RZ ;  /* 0x0000009aff05723e */ /* 0x001fe200048070ff */
[----:B------:R0:W-:Y:S01]  /*b8f0*/  @!P5 STG.E.U8 desc[UR46][R26.64+0x29], R3 ;  /* 0x000029031a00d986 */ /* 0x0001e2000c10112e */
[----:B------:R-:W-:-:S03]  /*b900*/  ISETP.LT.OR P5, PT, R41, 0x22, !P1 ;  /* 0x000000222900780c */ /* 0x000fc60004fa1670 */
[----:B------:R-:W-:Y:S01]  /*b910*/  @!P6 STG.E.U8 desc[UR46][R28.64+0x20], R153 ;  /* 0x000020991c00e986 */ /* 0x000fe2000c10112e */
[----:B------:R-:W-:Y:S02]  /*b920*/  ISETP.LT.OR P6, PT, R41, 0x21, !P0 ;  /* 0x000000212900780c */ /* 0x000fe400047c1670 */
[----:B0-----:R-:W-:-:S07]  /*b930*/  F2FP.SATFINITE.E4M3.F32.PACK_AB_MERGE_C R3, RZ, R156, RZ ;  /* 0x0000009cff03723e */ /* 0x001fce00048070ff */
        /* <DEDUP_REMOVED lines=143> */
[C---:B------:R-:W-:Y:S02]  /*c230*/  ISETP.LT.OR P6, PT, R41.reuse, 0x69, !P3 ;  /* 0x000000692900780c */ /* 0x040fe40005fc1670 */
[----:B------:R-:W-:Y:S02]  /*c240*/  ISETP.LT.OR P3, PT, R41, 0x6a, !P3 ;  /* 0x0000006a2900780c */ /* 0x000fe40005f61670 */
[----:B0-----:R-:W-:-:S05]  /*c250*/  F2FP.SATFINITE.E4M3.F32.PACK_AB_MERGE_C R5, RZ, R214, RZ ;  /* 0x000000d6ff05723e */ /* 0x001fca00048070ff */
[----:B------:R0:W-:Y:S01]  /*c260*/  @!P5 STG.E.U8 desc[UR46][R26.64+0x61], R3 ;  /* 0x000061031a00d986 */ /* 0x0001e2000c10112e */
[C---:B------:R-:W-:Y:S02]  /*c270*/  ISETP.LT.OR P5, PT, R41.reuse, 0x69, !P2 ;  /* 0x000000692900780c */ /* 0x040fe400057a1670 */
[C---:B------:R-:W-:Y:S01]  /*c280*/  ISETP.LT.OR P2, PT, R41.reuse, 0x6a, !P2 ;  /* 0x0000006a2900780c */ /* 0x040fe20005741670 */
[----:B------:R-:W-:Y:S01]  /*c290*/  @!P6 STG.E.U8 desc[UR46][R24.64+0x68], R213 ;  /* 0x000068d51800e986 */ /* 0x000fe2000c10112e */
[----:B------:R-:W-:-:S03]  /*c2a0*/  ISETP.LT.OR P6, PT, R41, 0x61, !P1 ;  /* 0x000000612900780c */ /* 0x000fc60004fc1670 */
[----:B------:R1:W-:Y:S01]  /*c2b0*/  @!P3 STG.E.U8 desc[UR46][R24.64+0x69], R5 ;  /* 0x000069051800b986 */ /* 0x0003e2000c10112e */
[----:B------:R-:W-:Y:S02]  /*c2c0*/  ISETP.LT.OR P3, PT, R41, 0x62, !P1 ;  /* 0x000000622900780c */ /* 0x000fe40004f61670 */
[----:B0-----:R-:W-:-:S03]  /*c2d0*/  F2FP.SATFINITE.E4M3.F32.PACK_AB_MERGE_C R3, RZ, R216, RZ ;  /* 0x000000d8ff03723e */ /* 0x001fc600048070ff */
[----:B------:R-:W-:Y:S01]  /*c2e0*/  @!P5 STG.E.U8 desc[UR46][R26.64+0x68], R215 ;  /* 0x000068d71a00d986 */ /* 0x000fe2000c10112e */
[----:B------:R-:W-:-:S03]  /*c2f0*/  ISETP.LT.OR P5, PT, R41, 0x61, !P0 ;  /* 0x000000612900780c */ /* 0x000fc600047a1670 */
[----:B------:R0:W-:Y:S01]  /*c300*/  @!P2 STG.E.U8 desc[UR46][R26.64+0x69], R3 ;  /* 0x000069031a00a986 */ /* 0x0001e2000c10112e */
[C---:B------:R-:W-:Y:S02]  /*c310*/  ISETP.LT.OR P2, PT, R41.reuse, 0x69, !P1 ;  /* 0x000000692900780c */ /* 0x040fe40004f41670 */
[----:B-1----:R-:W-:Y:S01]  /*c320*/  F2FP.SATFINITE.E4M3.F32.PACK_AB_MERGE_C R5, RZ, R218, RZ ;  /* 0x000000daff05723e */ /* 0x002fe200048070ff */
[----:B------:R-:W-:Y:S01]  /*c330*/  @!P6 STG.E.U8 desc[UR46][R28.64+0x60], R217 ;  /* 0x000060d91c00e986 */ /* 0x000fe2000c10112e */
[C---:B------:R-:W-:Y:S02]  /*c340*/  ISETP.LT.OR P6, PT, R41.reuse, 0x62, !P0 ;  /* 0x000000622900780c */ /* 0x040fe400047c1670 */
[C---:B------:R-:W-:Y:S01]  /*c350*/  ISETP.LT.OR P1, PT, R41.reuse, 0x6a, !P1 ;  /* 0x0000006a2900780c */ /* 0x040fe20004f21670 */
[----:B------:R1:W-:Y:S01]  /*c360*/  @!P3 STG.E.U8 desc[UR46][R28.64+0x61], R5 ;  /* 0x000061051c00b986 */ /* 0x0003e2000c10112e */
[C---:B------:R-:W-:Y:S02]  /*c370*/  ISETP.LT.OR P3, PT, R41.reuse, 0x69, !P0 ;  /* 0x000000692900780c */ /* 0x040fe40004761670 */
[----:B------:R-:W-:Y:S01]  /*c380*/  ISETP.LT.OR P0, PT, R41, 0x6a, !P0 ;  /* 0x0000006a2900780c */ /* 0x000fe20004701670 */
[----:B------:R2:W-:Y:S01]  /*c390*/  @!P5 STG.E.U8 desc[UR46][R30.64+0x60], R219 ;  /* 0x000060db1e00d986 */ /* 0x0005e2000c10112e */
[----:B0-----:R-:W-:-:S05]  /*c3a0*/  F2FP.SATFINITE.E4M3.F32.PACK_AB_MERGE_C R3, RZ, R220, RZ ;  /* 0x000000dcff03723e */ /* 0x001fca00048070ff */
[----:B------:R2:W-:Y:S01]  /*c3b0*/  @!P6 STG.E.U8 desc[UR46][R30.64+0x61], R3 ;  /* 0x000061031e00e986 */ /* 0x0005e2000c10112e */
[----:B-1----:R-:W-:-:S03]  /*c3c0*/  F2FP.SATFINITE.E4M3.F32.PACK_AB_MERGE_C R5, RZ, R222, RZ ;  /* 0x000000deff05723e */ /* 0x002fc600048070ff */
[----:B------:R2:W-:Y:S04]  /*c3d0*/  @!P2 STG.E.U8 desc[UR46][R28.64+0x68], R221 ;  /* 0x000068dd1c00a986 */ /* 0x0005e8000c10112e */
[----:B------:R2:W-:Y:S04]  /*c3e0*/  @!P1 STG.E.U8 desc[UR46][R28.64+0x69], R5 ;  /* 0x000069051c009986 */ /* 0x0005e8000c10112e */
[----:B------:R2:W-:Y:S04]  /*c3f0*/  @!P3 STG.E.U8 desc[UR46][R30.64+0x68], R223 ;  /* 0x000068df1e00b986 */ /* 0x0005e8000c10112e */
[----:B------:R2:W-:Y:S02]  /*c400*/  @!P0 STG.E.U8 desc[UR46][R30.64+0x69], R7 ;  /* 0x000069071e008986 */ /* 0x0005e4000c10112e */
.L_x_264:
[----:B------:R-:W-:Y:S05]  /*c410*/  BSYNC B0 ;  /* 0x0000000000007941 */ /* 0x000fea0003800000 */
.L_x_38:
[----:B0-2---:R-:W2:Y:S04]  /*c420*/  LDL.LU R3, [R1+0x8] ;  /* 0x0000080001037983 */ /* 0x005ea80000300800 */
[----:B------:R-:W2:Y:S01]  /*c430*/  LDL.LU R2, [R1+0xc] ;  /* 0x00000c0001027983 */ /* 0x000ea20000300800 */
[----:B------:R-:W-:Y:S01]  /*c440*/  ULDC UR12, c[0x0][0xc] ;  /* 0x00000300000c7ab9 */ /* 0x000fe20000000800 */
[----:B------:R-:W-:Y:S01]  /*c450*/  ULDC UR13, c[0x0][0x10] ;  /* 0x00000400000d7ab9 */ /* 0x000fe20000000800 */
[----:B----4-:R-:W2:Y:S01]  /*c460*/  LDC R5, c[0x0][0x14] ;  /* 0x00000500ff057b82 */ /* 0x010ea20000000800 */
[----:B------:R-:W-:Y:S01]  /*c470*/  UIMAD.WIDE.U32 UR12, UR12, UR13, URZ ;  /* 0x0000000d0c0c72a5 */ /* 0x000fe2000f8e003f */
[----:B-----5:R-:W-:Y:S01]  /*c480*/  PRMT R0, RZ, 0x7610, R0 ;  /* 0x00007610ff007816 */ /* 0x020fe20000000000 */
[----:B------:R-:W-:-:S04]  /*c490*/  UMOV UR42, 0xffffffff ;  /* 0xffffffff002a7882 */ /* 0x000fc80000000000 */
[----:B--2---:R-:W-:-:S04]  /*c4a0*/  IMAD.WIDE.U32 R2, R5, UR12, R2 ;  /* 0x0000000c05027c25 */ /* 0x004fc8000f8e0002 */
[----:B------:R-:W-:Y:S01]  /*c4b0*/  IMAD R5, R5, UR13, RZ ;  /* 0x0000000d05057c24 */ /* 0x000fe2000f8e02ff */
[----:B------:R-:W-:Y:S01]  /*c4c0*/  ULDC.64 UR12, c[0x0][0x650] ;  /* 0x00019400000c7ab9 */ /* 0x000fe20000000a00 */
[----:B------:R-:W-:Y:S01]  /*c4d0*/  IMAD.MOV.U32 R19, RZ, RZ, R2 ;  /* 0x000000ffff137224 */ /* 0x000fe200078e0002 */
[----:B------:R-:W-:Y:S01]  /*c4e0*/  ISETP.GE.U32.AND P0, PT, R2, UR12, PT ;  /* 0x0000000c02007c0c */ /* 0x000fe2000bf06070 */
[----:B------:R-:W-:Y:S02]  /*c4f0*/  IMAD.IADD R22, R3, 0x1, R5 ;  /* 0x0000000103167824 */ /* 0x000fe400078e0205 */
[----:B------:R-:W-:-:S03]  /*c500*/  IMAD.MOV.U32 R2, RZ, RZ, -0x1 ;  /* 0xffffffffff027424 */ /* 0x000fc600078e00ff */
[----:B------:R0:W-:Y:S01]  /*c510*/  STL [R1+0x8], R22 ;  /* 0x0000081601007387 */ /* 0x0001e20000100800 */
[----:B------:R-:W-:-:S03]  /*c520*/  ISETP.GE.U32.AND.EX P0, PT, R22, UR13, PT, P0 ;  /* 0x0000000d16007c0c */ /* 0x000fc6000bf06100 */
[----:B------:R0:W-:Y:S04]  /*c530*/  STL [R1+0xc], R19 ;  /* 0x00000c1301007387 */ /* 0x0001e80000100800 */
[----:B------:R0:W-:Y:S06]  /*c540*/  STL [R1+0x10], R2 ;  /* 0x0000100201007387 */ /* 0x0001ec0000100800 */
[----:B------:R-:W-:Y:S05]  /*c550*/  @P0 BRA `(.L_x_265) ;  /* 0x00000004006c0947 */ /* 0x000fea0003800000 */
[----:B------:R-:W2:Y:S01]  /*c560*/  S2R R14, SR_CTAID.X ;  /* 0x00000000000e7919 */ /* 0x000ea20000002500 */
[----:B------:R-:W4:Y:S01]  /*c570*/  LDC.64 R8, c[0x0][0x628] ;  /* 0x00018a00ff087b82 */ /* 0x000f220000000a00 */
[----:B------:R-:W-:Y:S01]  /*c580*/  ULDC UR6, c[0x0][0x150] ;  /* 0x0000540000067ab9 */ /* 0x000fe20000000800 */
[----:B------:R-:W-:Y:S01]  /*c590*/  IMAD.MOV.U32 R6, RZ, RZ, R19 ;  /* 0x000000ffff067224 */ /* 0x000fe200078e0013 */
[----:B------:R-:W0:Y:S01]  /*c5a0*/  S2R R16, SR_CTAID.Y ;  /* 0x0000000000107919 */ /* 0x000e220000002600 */
[----:B------:R-:W-:-:S04]  /*c5b0*/  IMAD.MOV.U32 R7, RZ, RZ, R22 ;  /* 0x000000ffff077224 */ /* 0x000fc800078e0016 */
[----:B------:R-:W0:Y:S08]  /*c5c0*/  LDC R17, c[0x0][0x144] ;  /* 0x00005100ff117b82 */ /* 0x000e300000000800 */
[----:B------:R-:W0:Y:S08]  /*c5d0*/  LDC R10, c[0x0][0x630] ;  /* 0x00018c00ff0a7b82 */ /* 0x000e300000000800 */
[----:B------:R-:W0:Y:S01]  /*c5e0*/  LDC.64 R12, c[0x0][0x620] ;  /* 0x00018800ff0c7b82 */ /* 0x000e220000000a00 */
[----:B----4-:R-:W-:-:S04]  /*c5f0*/  ISETP.NE.U32.AND P0, PT, R8, RZ, PT ;  /* 0x000000ff0800720c */ /* 0x010fc80003f05070 */
[----:B------:R-:W-:Y:S02]  /*c600*/  ISETP.NE.AND.EX P0, PT, R9, RZ, PT, P0 ;  /* 0x000000ff0900720c */ /* 0x000fe40003f05300 */
[----:B--2---:R-:W-:-:S05]  /*c610*/  I2FP.F32.U32 R0, R14 ;  /* 0x0000000e00007245 */ /* 0x004fca0000201000 */
[----:B------:R-:W-:-:S04]  /*c620*/  FMUL R0, R0, UR6 ;  /* 0x0000000600007c20 */ /* 0x000fc80008400000 */
[----:B------:R2:W4:Y:S02]  /*c630*/  F2I.U32.TRUNC.NTZ R15, R0 ;  /* 0x00000000000f7305 */ /* 0x000524000020f000 */
[----:B------:R-:W-:Y:S05]  /*c640*/  @!P0 BRA `(.L_x_266) ;  /* 0x0000000000288947 */ /* 0x000fea0003800000 */
[----:B--2---:R-:W2:Y:S02]  /*c650*/  LDC R0, c[0x0][0x634] ;  /* 0x00018d00ff007b82 */ /* 0x004ea40000000800 */
[----:B--2---:R-:W-:-:S05]  /*c660*/  IADD3 R7, P0, R19, R0, RZ ;  /* 0x0000000013077210 */ /* 0x004fca0007f1e0ff */
[----:B------:R-:W-:-:S04]  /*c670*/  IMAD.X R11, RZ, RZ, R22, P0 ;  /* 0x000000ffff0b7224 */ /* 0x000fc800000e0616 */
[----:B0-----:R-:W-:-:S04]  /*c680*/  IMAD.WIDE.U32 R2, R11, R8, RZ ;  /* 0x000000080b027225 */ /* 0x001fc800078e00ff */
[----:B------:R-:W-:-:S04]  /*c690*/  IMAD.WIDE.U32 R4, P0, R7, R9, R2 ;  /* 0x0000000907047225 */ /* 0x000fc80007800002 */
[----:B------:R-:W-:-:S04]  /*c6a0*/  IMAD.WIDE.U32 R2, R7, R8, RZ ;  /* 0x0000000807027225 */ /* 0x000fc800078e00ff */
[----:B------:R-:W-:Y:S01]  /*c6b0*/  IMAD.X R7, RZ, RZ, RZ, P0 ;  /* 0x000000ffff077224 */ /* 0x000fe200000e06ff */
[----:B------:R-:W-:Y:S01]  /*c6c0*/  IADD3 RZ, P0, R3, R4, RZ ;  /* 0x0000000403ff7210 */ /* 0x000fe20007f1e0ff */
[----:B------:R-:W-:-:S04]  /*c6d0*/  IMAD.MOV.U32 R6, RZ, RZ, R5 ;  /* 0x000000ffff067224 */ /* 0x000fc800078e0005 */
[----:B------:R-:W-:-:S08]  /*c6e0*/  IMAD.WIDE.U32.X R6, R11, R9, R6, P0 ;  /* 0x000000090b067225 */ /* 0x000fd000000e0406 */
.L_x_266:
[-CC-:B01----:R-:W-:Y:S01]  /*c6f0*/  SHF.R.U64 R24, R6, R10.reuse, R7.reuse ;  /* 0x0000000a06187219 */ /* 0x183fe20000001207 */
[----:B------:R-:W0:Y:S01]  /*c700*/  LDC.64 R20, c[0x0][0x640] ;  /* 0x00019000ff147b82 */ /* 0x000e220000000a00 */
[----:B--2---:R-:W-:Y:S01]  /*c710*/  SHF.R.U32.HI R0, RZ, R10, R7 ;  /* 0x0000000aff007219 */ /* 0x004fe20000011607 */
[----:B------:R-:W-:Y:S01]  /*c720*/  IMAD.MOV.U32 R2, RZ, RZ, R19 ;  /* 0x000000ffff027224 */ /* 0x000fe200078e0013 */
[----:B------:R-:W-:Y:S01]  /*c730*/  IADD3 R5, P0, RZ, -R24, RZ ;  /* 0x80000018ff057210 */ /* 0x000fe20007f1e0ff */
[----:B----4-:R-:W-:Y:S01]  /*c740*/  IMAD.MOV R15, RZ, RZ, -R15 ;  /* 0x000000ffff0f7224 */ /* 0x010fe200078e0a0f */
[----:B------:R-:W-:Y:S01]  /*c750*/  ULDC UR6, c[0x0][0x154] ;  /* 0x0000550000067ab9 */ /* 0x000fe20000000800 */
[----:B------:R-:W-:Y:S02]  /*c760*/  IMAD.MOV.U32 R7, RZ, RZ, 0x1 ;  /* 0x00000001ff077424 */ /* 0x000fe400078e00ff */
[----:B------:R-:W1:Y:S01]  /*c770*/  LDC R4, c[0x0][0x618] ;  /* 0x00018600ff047b82 */ /* 0x000e620000000800 */
[----:B------:R-:W-:-:S02]  /*c780*/  IMAD.X R3, RZ, RZ, ~R0, P0 ;  /* 0x000000ffff037224 */ /* 0x000fc400000e0e00 */
[----:B------:R-:W-:Y:S02]  /*c790*/  IMAD R15, R17, R15, R14 ;  /* 0x0000000f110f7224 */ /* 0x000fe400078e020e */
[-C--:B------:R-:W-:Y:S02]  /*c7a0*/  IMAD R0, R3, R12.reuse, RZ ;  /* 0x0000000c03007224 */ /* 0x080fe400078e02ff */
[----:B------:R-:W-:Y:S01]  /*c7b0*/  IMAD.MOV.U32 R3, RZ, RZ, R22 ;  /* 0x000000ffff037224 */ /* 0x000fe200078e0016 */
[----:B------:R-:W2:Y:S01]  /*c7c0*/  LDC R6, c[0x0][0x608] ;  /* 0x00018200ff067b82 */ /* 0x000ea20000000800 */
[----:B------:R-:W-:-:S04]  /*c7d0*/  IMAD.WIDE.U32 R2, R5, R12, R2 ;  /* 0x0000000c05027225 */ /* 0x000fc800078e0002 */
[----:B------:R-:W-:-:S03]  /*c7e0*/  IMAD R5, R5, R13, R0 ;  /* 0x0000000d05057224 */ /* 0x000fc600078e0200 */
[----:B------:R-:W4:Y:S01]  /*c7f0*/  LDC R18, c[0x0][0x658] ;  /* 0x00019600ff127b82 */ /* 0x000f220000000800 */
[----:B------:R-:W-:Y:S01]  /*c800*/  I2FP.F32.U32 R0, R16 ;  /* 0x0000001000007245 */ /* 0x000fe20000201000 */
[----:B------:R-:W-:Y:S01]  /*c810*/  IMAD.IADD R3, R3, 0x1, R5 ;  /* 0x0000000103037824 */ /* 0x000fe200078e0205 */
[----:B0-----:R-:W-:Y:S01]  /*c820*/  ISETP.NE.U32.AND P0, PT, R20, RZ, PT ;  /* 0x000000ff1400720c */ /* 0x001fe20003f05070 */
[----:B------:R-:W-:Y:S02]  /*c830*/  IMAD.MOV.U32 R5, RZ, RZ, -0x1 ;  /* 0xffffffffff057424 */ /* 0x000fe400078e00ff */
[----:B------:R-:W-:Y:S02]  /*c840*/  FMUL R0, R0, UR6 ;  /* 0x0000000600007c20 */ /* 0x000fe40008400000 */
[----:B------:R-:W0:Y:S01]  /*c850*/  LDC R13, c[0x0][0x148] ;  /* 0x00005200ff0d7b82 */ /* 0x000e220000000800 */
[----:B-1----:R-:W-:Y:S01]  /*c860*/  SHF.R.U64 R10, R2, R4, R3 ;  /* 0x00000004020a7219 */ /* 0x002fe20000001203 */
[----:B------:R1:W0:Y:S01]  /*c870*/  F2I.U32.TRUNC.NTZ R12, R0 ;  /* 0x00000000000c7305 */ /* 0x000222000020f000 */
[----:B------:R-:W-:-:S02]  /*c880*/  ISETP.NE.AND.EX P0, PT, R21, RZ, PT, P0 ;  /* 0x000000ff1500720c */ /* 0x000fc40003f05300 */
[----:B------:R-:W-:-:S03]  /*c890*/  SHF.R.U32.HI R3, RZ, R4, R3 ;  /* 0x00000004ff037219 */ /* 0x000fc60000011603 */
[----:B------:R-:W0:Y:S01]  /*c8a0*/  LDC R14, c[0x0][0x600] ;  /* 0x00018000ff0e7b82 */ /* 0x000e220000000800 */
[-CC-:B--2---:R-:W-:Y:S02]  /*c8b0*/  SHF.R.U64 R8, R10, R6.reuse, R3.reuse ;  /* 0x000000060a087219 */ /* 0x184fe40000001203 */
[----:B------:R-:W-:-:S05]  /*c8c0*/  SHF.R.U32.HI R3, RZ, R6, R3 ;  /* 0x00000006ff037219 */ /* 0x000fca0000011603 */
[----:B------:R-:W2:Y:S01]  /*c8d0*/  LDC R19, c[0x0][0x648] ;  /* 0x00019200ff137b82 */ /* 0x000ea20000000800 */
[-CC-:B----4-:R-:W-:Y:S02]  /*c8e0*/  SHF.R.U64 R11, R8, R18.reuse, R3.reuse ;  /* 0x00000012080b7219 */ /* 0x190fe40000001203 */
[-C--:B------:R-:W-:Y:S02]  /*c8f0*/  SHF.L.U32 R5, R5, R18.reuse, RZ ;  /* 0x0000001205057219 */ /* 0x080fe400000006ff */
[-C--:B------:R-:W-:Y:S01]  /*c900*/  SHF.R.U32.HI R3, RZ, R18.reuse, R3 ;  /* 0x00000012ff037219 */ /* 0x080fe20000011603 */
[----:B------:R-:W-:Y:S01]  /*c910*/  IMAD.MOV.U32 R2, RZ, RZ, R11 ;  /* 0x000000ffff027224 */ /* 0x000fe200078e000b */
[----:B------:R-:W-:Y:S01]  /*c920*/  SHF.L.U32 R40, R7, R18, RZ ;  /* 0x0000001207287219 */ /* 0x000fe200000006ff */
[----:B------:R-:W4:Y:S01]  /*c930*/  LDC R22, c[0x0][0x638] ;  /* 0x00018e00ff167b82 */ /* 0x000f220000000800 */
[----:B------:R-:W-:-:S07]  /*c940*/  LOP3.LUT R17, RZ, R5, RZ, 0x33, !PT ;  /* 0x00000005ff117212 */ /* 0x000fce00078e33ff */
[----:B------:R-:W0:Y:S01]  /*c950*/  LDC R23, c[0x0][0x610] ;  /* 0x00018400ff177b82 */ /* 0x000e220000000800 */
[----:B-1----:R-:W-:Y:S05]  /*c960*/  @!P0 BRA `(.L_x_267) ;  /* 0x0000000000288947 */ /* 0x002fea0003800000 */
        /* <DEDUP_REMOVED lines=10> */
.L_x_267:
[----:B--2---:R-:W-:Y:S01]  /*ca10*/  SHF.R.U64 R0, R2, R19, R3 ;  /* 0x0000001302007219 */ /* 0x004fe20000001203 */
[----:B0-----:R-:W-:Y:S01]  /*ca20*/  VIADD R3, R14, 0xffffffff ;  /* 0xffffffff0e037836 */ /* 0x001fe20000000000 */
[----:B------:R-:W-:Y:S01]  /*ca30*/  LOP3.LUT R5, R8, R17, RZ, 0xc0, !PT ;  /* 0x0000001108057212 */ /* 0x000fe200078ec0ff */
[----:B------:R-:W-:Y:S01]  /*ca40*/  IMAD.MOV R12, RZ, RZ, -R12 ;  /* 0x000000ffff0c7224 */ /* 0x000fe200078e0a0c */
[----:B------:R-:W-:Y:S01]  /*ca50*/  R2UR UR42, R24 ;  /* 0x00000000182a72ca */ /* 0x000fe200000e0000 */
[----:B------:R-:W-:Y:S01]  /*ca60*/  IMAD.MOV R2, RZ, RZ, -R0 ;  /* 0x000000ffff027224 */ /* 0x000fe200078e0a00 */
[----:B------:R-:W-:Y:S01]  /*ca70*/  LOP3.LUT R3, R10, R3, RZ, 0xc0, !PT ;  /* 0x000000030a037212 */ /* 0x000fe200078ec0ff */
[----:B------:R-:W-:Y:S02]  /*ca80*/  IMAD R40, R40, R0, R5 ;  /* 0x0000000028287224 */ /* 0x000fe400078e0205 */
[----:B------:R-:W-:Y:S02]  /*ca90*/  @P4 IMAD R15, R13, R12, R16 ;  /* 0x0000000c0d0f4224 */ /* 0x000fe400078e0210 */
[----:B----4-:R-:W-:-:S02]  /*caa0*/  IMAD R0, R2, R22, R11 ;  /* 0x0000001602007224 */ /* 0x010fc400078e020b */
[----:B------:R-:W-:Y:S02]  /*cab0*/  IMAD R40, R40, R23, R15 ;  /* 0x0000001728287224 */ /* 0x000fe400078e020f */
[----:B------:R-:W-:Y:S02]  /*cac0*/  IMAD R3, R0, R14, R3 ;  /* 0x0000000e00037224 */ /* 0x000fe400078e0203 */
[----:B------:R-:W-:-:S03]  /*cad0*/  IMAD.MOV.U32 R0, RZ, RZ, 0x1 ;  /* 0x00000001ff007424 */ /* 0x000fc600078e00ff */
[----:B------:R-:W-:Y:S02]  /*cae0*/  SEL R2, R3, R40, !P4 ;  /* 0x0000002803027207 */ /* 0x000fe40006000000 */
[----:B------:R-:W-:-:S03]  /*caf0*/  SEL R40, R40, R3, !P4 ;  /* 0x0000000328287207 */ /* 0x000fc60006000000 */
[----:B------:R2:W-:Y:S04]  /*cb00*/  STL [R1+0x10], R2 ;  /* 0x0000100201007387 */ /* 0x0005e80000100800 */
.L_x_265:
[----:B------:R4:W-:Y:S01]  /*cb10*/  STL [R1+0x14], R40 ;  /* 0x0000142801007387 */ /* 0x0009e20000100800 */
[----:B------:R-:W-:-:S13]  /*cb20*/  LOP3.LUT P0, RZ, R0, 0xff, RZ, 0xc0, !PT ;  /* 0x000000ff00ff7812 */ /* 0x000fda000780c0ff */
[----:B----4-:R-:W-:Y:S05]  /*cb30*/  @P0 BRA `(.L_x_268) ;  /* 0xffffff4800700947 */ /* 0x010fea000383ffff */
[----:B------:R-:W-:Y:S05]  /*cb40*/  EXIT ;  /* 0x000000000000794d */ /* 0x000fea0003800000 */
.L_x_8:
[----:B------:R-:W2:Y:S01]  /*cb50*/  LDL R22, [R1+0xc] ;  /* 0x00000c0001167983 */ /* 0x000ea20000100800 */
[----:B------:R-:W-:-:S03]  /*cb60*/  ULDC.64 UR4, c[0x0][0x650] ;  /* 0x0001940000047ab9 */ /* 0x000fc60000000a00 */
[----:B0-----:R-:W3:Y:S01]  /*cb70*/  LDL R23, [R1+0x8] ;  /* 0x0000080001177983 */ /* 0x001ee20000100800 */
[----:B------:R-:W-:Y:S01]  /*cb80*/  PRMT R4, RZ, 0x7610, R4 ;  /* 0x00007610ff047816 */ /* 0x000fe20000000004 */
[----:B------:R-:W-:Y:S02]  /*cb90*/  IMAD.MOV.U32 R5, RZ, RZ, -0x1 ;  /* 0xffffffffff057424 */ /* 0x000fe400078e00ff */
[----:B------:R-:W-:Y:S02]  /*cba0*/  IMAD.MOV.U32 R7, RZ, RZ, -0x1 ;  /* 0xffffffffff077424 */ /* 0x000fe400078e00ff */
[----:B------:R-:W-:Y:S01]  /*cbb0*/  IMAD.MOV.U32 R6, RZ, RZ, -0x1 ;  /* 0xffffffffff067424 */ /* 0x000fe200078e00ff */
[----:B--2---:R-:W-:-:S04]  /*cbc0*/  ISETP.GE.U32.AND P0, PT, R22, UR4, PT ;  /* 0x0000000416007c0c */ /* 0x004fc8000bf06070 */
[----:B---3--:R-:W-:-:S13]  /*cbd0*/  ISETP.GE.U32.AND.EX P0, PT, R23, UR5, PT, P0 ;  /* 0x0000000517007c0c */ /* 0x008fda000bf06100 */
[----:B------:R-:W-:Y:S05]  /*cbe0*/  @P0 BRA `(.L_x_269) ;  /* 0x00000004002c0947 */ /* 0x000fea0003800000 */
[----:B------:R-:W0:Y:S01]  /*cbf0*/  LDC.64 R14, c[0x0][0x628] ;  /* 0x00018a00ff0e7b82 */ /* 0x000e220000000a00 */
[----:B------:R-:W-:Y:S02]  /*cc00*/  IMAD.MOV.U32 R8, RZ, RZ, R22 ;  /* 0x000000ffff087224 */ /* 0x000fe400078e0016 */
[----:B------:R-:W-:-:S05]  /*cc10*/  IMAD.MOV.U32 R9, RZ, RZ, R23 ;  /* 0x000000ffff097224 */ /* 0x000fca00078e0017 */
[----:B------:R-:W1:Y:S08]  /*cc20*/  LDC R10, c[0x0][0x630] ;  /* 0x00018c00ff0a7b82 */ /* 0x000e700000000800 */
[----:B------:R-:W2:Y:S01]  /*cc30*/  LDC.64 R16, c[0x0][0x620] ;  /* 0x00018800ff107b82 */ /* 0x000ea20000000a00 */
[----:B0-----:R-:W-:-:S04]  /*cc40*/  ISETP.NE.U32.AND P0, PT, R14, RZ, PT ;  /* 0x000000ff0e00720c */ /* 0x001fc80003f05070 */
[----:B------:R-:W-:-:S13]  /*cc50*/  ISETP.NE.AND.EX P0, PT, R15, RZ, PT, P0 ;  /* 0x000000ff0f00720c */ /* 0x000fda0003f05300 */
[----:B-12---:R-:W-:Y:S05]  /*cc60*/  @!P0 BRA `(.L_x_270) ;  /* 0x0000000000288947 */ /* 0x006fea0003800000 */
[----:B------:R-:W0:Y:S02]  /*cc70*/  LDC R4, c[0x0][0x634] ;  /* 0x00018d00ff047b82 */ /* 0x000e240000000800 */
[----:B0-----:R-:W-:-:S05]  /*cc80*/  IADD3 R9, P0, R22, R4, RZ ;  /* 0x0000000416097210 */ /* 0x001fca0007f1e0ff */
        /* <DEDUP_REMOVED lines=8> */
.L_x_270:
[----:B------:R-:W0:Y:S01]  /*cd10*/  LDC.64 R20, c[0x0][0x640] ;  /* 0x00019000ff147b82 */ /* 0x000e220000000a00 */
[-CC-:B------:R-:W-:Y:S02]  /*cd20*/  SHF.R.U64 R14, R8, R10.reuse, R9.reuse ;  /* 0x0000000a080e7219 */ /* 0x180fe40000001209 */
[----:B------:R-:W-:Y:S02]  /*cd30*/  SHF.R.U32.HI R4, RZ, R10, R9 ;  /* 0x0000000aff047219 */ /* 0x000fe40000011609 */
[----:B------:R-:W-:-:S03]  /*cd40*/  IADD3 R7, P0, RZ, -R14, RZ ;  /* 0x8000000eff077210 */ /* 0x000fc60007f1e0ff */
[----:B------:R-:W1:Y:S02]  /*cd50*/  LDC R8, c[0x0][0x618] ;  /* 0x00018600ff087b82 */ /* 0x000e640000000800 */
[----:B------:R-:W-:Y:S02]  /*cd60*/  IMAD.X R5, RZ, RZ, ~R4, P0 ;  /* 0x000000ffff057224 */ /* 0x000fe400000e0e04 */
[----:B------:R-:W-:Y:S02]  /*cd70*/  IMAD.MOV.U32 R4, RZ, RZ, R22 ;  /* 0x000000ffff047224 */ /* 0x000fe400078e0016 */
[-C--:B------:R-:W-:Y:S02]  /*cd80*/  IMAD R6, R5, R16.reuse, RZ ;  /* 0x0000001005067224 */ /* 0x080fe400078e02ff */
[----:B------:R-:W2:Y:S01]  /*cd90*/  LDC R18, c[0x0][0x608] ;  /* 0x00018200ff127b82 */ /* 0x000ea20000000800 */
[----:B------:R-:W-:Y:S02]  /*cda0*/  IMAD.MOV.U32 R5, RZ, RZ, R23 ;  /* 0x000000ffff057224 */ /* 0x000fe400078e0017 */
[----:B------:R-:W-:-:S05]  /*cdb0*/  IMAD.WIDE.U32 R4, R7, R16, R4 ;  /* 0x0000001007047225 */ /* 0x000fca00078e0004 */
[----:B------:R-:W3:Y:S01]  /*cdc0*/  LDC R19, c[0x0][0x658] ;  /* 0x00019600ff137b82 */ /* 0x000ee20000000800 */
[----:B------:R-:W-:Y:S01]  /*cdd0*/  IMAD R7, R7, R17, R6 ;  /* 0x0000001107077224 */ /* 0x000fe200078e0206 */
[----:B0-----:R-:W-:Y:S01]  /*cde0*/  ISETP.NE.U32.AND P0, PT, R20, RZ, PT ;  /* 0x000000ff1400720c */ /* 0x001fe20003f05070 */
[----:B------:R-:W-:Y:S02]  /*cdf0*/  IMAD.MOV.U32 R6, RZ, RZ, -0x1 ;  /* 0xffffffffff067424 */ /* 0x000fe400078e00ff */
[----:B------:R-:W-:Y:S01]  /*ce00*/  IMAD.IADD R5, R5, 0x1, R7 ;  /* 0x0000000105057824 */ /* 0x000fe200078e0207 */
[----:B------:R-:W-:Y:S02]  /*ce10*/  ISETP.NE.AND.EX P0, PT, R21, RZ, PT, P0 ;  /* 0x000000ff1500720c */ /* 0x000fe40003f05300 */
[----:B------:R-:W0:Y:S02]  /*ce20*/  LDC R17, c[0x0][0x600] ;  /* 0x00018000ff117b82 */ /* 0x000e240000000800 */
[----:B-1----:R-:W-:-:S02]  /*ce30*/  SHF.R.U64 R10, R4, R8, R5 ;  /* 0x00000008040a7219 */ /* 0x002fc40000001205 */
[----:B------:R-:W-:-:S04]  /*ce40*/  SHF.R.U32.HI R5, RZ, R8, R5 ;  /* 0x00000008ff057219 */ /* 0x000fc80000011605 */
[----:B------:R-:W1:Y:S01]  /*ce50*/  LDC R22, c[0x0][0x648] ;  /* 0x00019200ff167b82 */ /* 0x000e620000000800 */
[-CC-:B--2---:R-:W-:Y:S02]  /*ce60*/  SHF.R.U64 R15, R10, R18.reuse, R5.reuse ;  /* 0x000000120a0f7219 */ /* 0x184fe40000001205 */
[----:B------:R-:W-:Y:S01]  /*ce70*/  SHF.R.U32.HI R4, RZ, R18, R5 ;  /* 0x00000012ff047219 */ /* 0x000fe20000011605 */
[----:B------:R-:W-:-:S04]  /*ce80*/  IMAD.MOV.U32 R18, RZ, RZ, 0x1 ;  /* 0x00000001ff127424 */ /* 0x000fc800078e00ff */
[----:B------:R-:W2:Y:S01]  /*ce90*/  LDC R23, c[0x0][0x638] ;  /* 0x00018e00ff177b82 */ /* 0x000ea20000000800 */
[-CC-:B---3--:R-:W-:Y:S02]  /*cea0*/  SHF.R.U64 R16, R15, R19.reuse, R4.reuse ;  /* 0x000000130f107219 */ /* 0x188fe40000001204 */
[-C--:B------:R-:W-:Y:S02]  /*ceb0*/  SHF.L.U32 R6, R6, R19.reuse, RZ ;  /* 0x0000001306067219 */ /* 0x080fe400000006ff */
[----:B------:R-:W-:Y:S01]  /*cec0*/  SHF.R.U32.HI R5, RZ, R19, R4 ;  /* 0x00000013ff057219 */ /* 0x000fe20000011604 */
[----:B------:R-:W-:Y:S01]  /*ced0*/  IMAD.MOV.U32 R4, RZ, RZ, R16 ;  /* 0x000000ffff047224 */ /* 0x000fe200078e0010 */
[----:B------:R-:W-:Y:S01]  /*cee0*/  LOP3.LUT R24, RZ, R6, RZ, 0x33, !PT ;  /* 0x00000006ff187212 */ /* 0x000fe200078e33ff */
[----:B------:R-:W3:Y:S01]  /*cef0*/  LDC R25, c[0x0][0x610] ;  /* 0x00018400ff197b82 */ /* 0x000ee20000000800 */
[----:B------:R-:W-:Y:S05]  /*cf00*/  @!P0 BRA `(.L_x_271) ;  /* 0x0000000000288947 */ /* 0x000fea0003800000 */
        /* <DEDUP_REMOVED lines=10> */
.L_x_271:
[----:B-1----:R-:W-:Y:S01]  /*cfb0*/  SHF.R.U64 R4, R4, R22, R5 ;  /* 0x0000001604047219 */ /* 0x002fe20000001205 */
[----:B0-----:R-:W-:Y:S01]  /*cfc0*/  VIADD R7, R17, 0xffffffff ;  /* 0xffffffff11077836 */ /* 0x001fe20000000000 */
[----:B------:R-:W-:Y:S01]  /*cfd0*/  SHF.L.U32 R18, R18, R19, RZ ;  /* 0x0000001312127219 */ /* 0x000fe200000006ff */
[----:B------:R-:W-:Y:S01]  /*cfe0*/  @P4 IMAD R0, R11, R12, R2 ;  /* 0x0000000c0b004224 */ /* 0x000fe200078e0202 */
[----:B------:R-:W-:Y:S01]  /*cff0*/  LOP3.LUT R3, R15, R24, RZ, 0xc0, !PT ;  /* 0x000000180f037212 */ /* 0x000fe200078ec0ff */
[----:B------:R-:W-:Y:S01]  /*d000*/  IMAD.MOV R5, RZ, RZ, -R4 ;  /* 0x000000ffff057224 */ /* 0x000fe200078e0a04 */
[----:B------:R-:W-:Y:S01]  /*d010*/  LOP3.LUT R7, R10, R7, RZ, 0xc0, !PT ;  /* 0x000000070a077212 */ /* 0x000fe200078ec0ff */
[----:B------:R-:W-:Y:S02]  /*d020*/  IMAD.MOV.U32 R6, RZ, RZ, R14 ;  /* 0x000000ffff067224 */ /* 0x000fe400078e000e */
[----:B------:R-:W-:Y:S02]  /*d030*/  IMAD R3, R18, R4, R3 ;  /* 0x0000000412037224 */ /* 0x000fe400078e0203 */
[----:B--2---:R-:W-:-:S02]  /*d040*/  IMAD R2, R5, R23, R16 ;  /* 0x0000001705027224 */ /* 0x004fc400078e0210 */
[----:B---3--:R-:W-:Y:S02]  /*d050*/  IMAD R0, R3, R25, R0 ;  /* 0x0000001903007224 */ /* 0x008fe400078e0200 */
[----:B------:R-:W-:Y:S02]  /*d060*/  IMAD R5, R2, R17, R7 ;  /* 0x0000001102057224 */ /* 0x000fe400078e0207 */
[----:B------:R-:W-:-:S03]  /*d070*/  IMAD.MOV.U32 R4, RZ, RZ, 0x1 ;  /* 0x00000001ff047424 */ /* 0x000fc600078e00ff */
[----:B------:R-:W-:Y:S02]  /*d080*/  SEL R7, R5, R0, !P4 ;  /* 0x0000000005077207 */ /* 0x000fe40006000000 */
[----:B------:R-:W-:-:S07]  /*d090*/  SEL R5, R0, R5, !P4 ;  /* 0x0000000500057207 */ /* 0x000fce0006000000 */
.L_x_269:
[----:B------:R-:W-:-:S08]  /*d0a0*/  NOP ;  /* 0x0000000000007918 */ /* 0x000fd00000000000 */
[----:B------:R-:W0:-:S00]  /*d0b0*/  USETMAXREG.DEALLOC.CTAPOOL 0x28 ;  /* 0x00000028000079c8 */ /* 0x000e0000080e0500 */
[----:B------:R-:W-:-:S13]  /*d0c0*/  ISETP.NE.AND P0, PT, RZ, UR6, PT ;  /* 0x00000006ff007c0c */ /* 0x000fda000bf05270 */
[----:B------:R-:W-:Y:S05]  /*d0d0*/  @P0 EXIT ;  /* 0x000000000000094d */ /* 0x000fea0003800000 */
[----:B0-----:R-:W-:Y:S01]  /*d0e0*/  LOP3.LUT P0, RZ, R4, 0xff, RZ, 0xc0, !PT ;  /* 0x000000ff04ff7812 */ /* 0x001fe2000780c0ff */
[----:B------:R-:W-:Y:S02]  /*d0f0*/  IMAD.MOV.U32 R0, RZ, RZ, 0x1 ;  /* 0x00000001ff007424 */ /* 0x000fe400078e00ff */
[----:B------:R-:W-:-:S10]  /*d100*/  IMAD.MOV.U32 R9, RZ, RZ, RZ ;  /* 0x000000ffff097224 */ /* 0x000fd400078e00ff */
[----:B------:R-:W-:Y:S05]  /*d110*/  @!P0 BRA `(.L_x_272) ;  /* 0x0000000c00608947 */ /* 0x000fea0003800000 */
[----:B------:R-:W0:Y:S01]  /*d120*/  S2R R8, SR_CgaCtaId ;  /* 0x0000000000087919 */ /* 0x000e220000008800 */
[----:B------:R-:W-:Y:S01]  /*d130*/  ULDC UR4, c[0x0][0x28c] ;  /* 0x0000a30000047ab9 */ /* 0x000fe20000000800 */
[----:B------:R-:W-:Y:S01]  /*d140*/  ULDC UR5, c[0x0][0x600] ;  /* 0x0001800000057ab9 */ /* 0x000fe20000000800 */
[----:B------:R-:W-:Y:S01]  /*d150*/  UIADD3 UR10, UR4, 0x1f, URZ ;  /* 0x0000001f040a7890 */ /* 0x000fe2000fffe03f */
[----:B------:R-:W-:Y:S01]  /*d160*/  BSSY B0, `(.L_x_272) ;  /* 0x00000d3000007945 */ /* 0x000fe20003800000 */
[----:B------:R-:W-:Y:S01]  /*d170*/  ULDC UR6, c[0x0][0x658] ;  /* 0x0001960000067ab9 */ /* 0x000fe20000000800 */
[----:B------:R-:W-:Y:S01]  /*d180*/  UMOV UR11, 0x1 ;  /* 0x00000001000b7882 */ /* 0x000fe20000000000 */
[----:B------:R-:W-:Y:S01]  /*d190*/  UIADD3 UR4, UR5, -0x1, URZ ;  /* 0xffffffff05047890 */ /* 0x000fe2000fffe03f */
[----:B------:R-:W-:Y:S01]  /*d1a0*/  IMAD.MOV.U32 R11, RZ, RZ, 0x1 ;  /* 0x00000001ff0b7424 */ /* 0x000fe200078e00ff */
[----:B------:R-:W-:Y:S01]  /*d1b0*/  UMOV UR9, 0xffffffff ;  /* 0xffffffff00097882 */ /* 0x000fe20000000000 */
[----:B------:R-:W-:Y:S01]  /*d1c0*/  USHF.L.U32 UR5, UR11, UR6, URZ ;  /* 0x000000060b057299 */ /* 0x000fe2000800063f */
[----:B------:R-:W-:Y:S01]  /*d1d0*/  IMAD.MOV.U32 R0, RZ, RZ, 0x1 ;  /* 0x00000001ff007424 */ /* 0x000fe200078e00ff */
[----:B------:R-:W-:Y:S01]  /*d1e0*/  USHF.R.S32.HI UR11, URZ, 0x1f, UR10 ;  /* 0x0000001f3f0b7899 */ /* 0x000fe2000801140a */
[----:B------:R-:W-:Y:S01]  /*d1f0*/  IMAD.MOV.U32 R9, RZ, RZ, RZ ;  /* 0x000000ffff097224 */ /* 0x000fe200078e00ff */
[----:B------:R-:W-:Y:S01]  /*d200*/  ULDC UR8, c[0x0][0xc] ;  /* 0x0000030000087ab9 */ /* 0x000fe20000000800 */
[----:B------:R-:W-:-:S02]  /*d210*/  USHF.L.U32 UR12, UR9, UR6, URZ ;  /* 0x00000006090c7299 */ /* 0x000fc4000800063f */
[----:B------:R-:W-:Y:S01]  /*d220*/  ULEA.HI UR11, UR11, UR10, URZ, 0x5 ;  /* 0x0000000a0b0b7291 */ /* 0x000fe2000f8f283f */
[----:B------:R-:W-:Y:S01]  /*d230*/  ULDC UR9, c[0x0][0x10] ;  /* 0x0000040000097ab9 */ /* 0x000fe20000000800 */
[----:B------:R-:W-:Y:S01]  /*d240*/  ULDC UR6, c[0x0][0x14] ;  /* 0x0000050000067ab9 */ /* 0x000fe20000000800 */
[----:B------:R-:W-:Y:S02]  /*d250*/  UIMAD.WIDE.U32 UR8, UR8, UR9, URZ ;  /* 0x00000009080872a5 */ /* 0x000fe4000f8e003f */
[----:B------:R-:W-:Y:S02]  /*d260*/  USHF.R.S32.HI UR19, URZ, 0x5, UR11 ;  /* 0x000000053f137899 */ /* 0x000fe4000801140b */
[----:B------:R-:W-:Y:S02]  /*d270*/  UIMAD.WIDE.U32 UR22, UR8, UR6, URZ ;  /* 0x00000006081672a5 */ /* 0x000fe4000f8e003f */
[----:B------:R-:W-:Y:S02]  /*d280*/  UIMAD UR13, UR9, UR6, URZ ;  /* 0x00000006090d72a4 */ /* 0x000fe4000f8e023f */
[----:B------:R-:W-:-:S02]  /*d290*/  ULOP3.LUT UR26, UR7, 0x2, URZ, 0xfc, !UPT ;  /* 0x00000002071a7892 */ /* 0x000fc4000f8efc3f */
[----:B------:R-:W-:Y:S01]  /*d2a0*/  ULOP3.LUT UR20, URZ, UR12, URZ, 0x33, !UPT ;  /* 0x0000000c3f147292 */ /* 0x000fe2000f8e333f */
[----:B0-----:R-:W-:Y:S01]  /*d2b0*/  LOP3.LUT R8, R8, 0x1, RZ, 0xc0, !PT ;  /* 0x0000000108087812 */ /* 0x001fe200078ec0ff */
[----:B------:R-:W-:Y:S02]  /*d2c0*/  UIADD3 UR13, UR23, UR13, URZ ;  /* 0x0000000d170d7290 */ /* 0x000fe4000fffe03f */
[----:B------:R-:W-:Y:S01]  /*d2d0*/  UIADD3 UR27, UR19, 0x1, URZ ;  /* 0x00000001131b7890 */ /* 0x000fe2000fffe03f */
[----:B------:R-:W-:-:S11]  /*d2e0*/  ULDC.64 UR24, c[0x0][0x198] ;  /* 0x0000660000187ab9 */ /* 0x000fd60000000a00 */
.L_x_283:
[----:B------:R-:W-:-:S03]  /*d2f0*/  UMOV UR6, 0xffffffff ;  /* 0xffffffff00067882 */ /* 0x000fc60000000000 */
[----:B------:R-:W-:Y:S05]  /*d300*/  BRA.DIV UR6, `(.L_x_273) ;  /* 0x0000001606f47947 */ /* 0x000fea000b800000 */
[----:B------:R-:W-:-:S13]  /*d310*/  ELECT P0, URZ, PT ;  /* 0x00000000003f782f */ /* 0x000fda0003800000 */
.L_x_309:
[----:B------:R-:W0:Y:S01]  /*d320*/  LDC R2, c[0x0][0x28c] ;  /* 0x0000a300ff027b82 */ /* 0x000e220000000800 */
[----:B------:R-:W-:Y:S01]  /*d330*/  BSSY B1, `(.L_x_274) ;  /* 0x000003b000017945 */ /* 0x000fe20003800000 */
[----:B0-----:R-:W-:-:S13]  /*d340*/  ISETP.LT.OR P0, PT, R2, 0x1, !P0 ;  /* 0x000000010200780c */ /* 0x001fda0004701670 */
[----:B------:R-:W-:Y:S05]  /*d350*/  @P0 BRA `(.L_x_275) ;  /* 0x0000000000e00947 */ /* 0x000fea0003800000 */
[----:B------:R-:W-:Y:S02]  /*d360*/  IMAD R7, R7, 0x2, R8 ;  /* 0x0000000207077824 */ /* 0x000fe400078e0208 */
[----:B------:R-:W-:Y:S02]  /*d370*/  IMAD.SHL.U32 R10, R5, 0x100, RZ ;  /* 0x00000100050a7824 */ /* 0x000fe400078e00ff */
[----:B------:R-:W-:Y:S02]  /*d380*/  IMAD.MOV.U32 R14, RZ, RZ, RZ ;  /* 0x000000ffff0e7224 */ /* 0x000fe400078e00ff */
[----:B------:R-:W-:Y:S02]  /*d390*/  IMAD.U32 R15, RZ, RZ, UR27 ;  /* 0x0000001bff0f7e24 */ /* 0x000fe4000f8e00ff */
[----:B------:R-:W-:Y:S02]  /*d3a0*/  IMAD.MOV.U32 R2, RZ, RZ, R0 ;  /* 0x000000ffff027224 */ /* 0x000fe400078e0000 */
[----:B------:R-:W-:-:S02]  /*d3b0*/  IMAD.MOV.U32 R3, RZ, RZ, R9 ;  /* 0x000000ffff037224 */ /* 0x000fc400078e0009 */
[----:B------:R-:W-:-:S07]  /*d3c0*/  IMAD R7, R7, 0x38, RZ ;  /* 0x0000003807077824 */ /* 0x000fce00078e02ff */
.L_x_278:
[----:B------:R-:W0:Y:S01]  /*d3d0*/  S2R R5, SR_CgaCtaId ;  /* 0x0000000000057919 */ /* 0x000e220000008800 */
[----:B------:R-:W-:Y:S01]  /*d3e0*/  MOV R4, 0x400 ;  /* 0x0000040000047802 */ /* 0x000fe20000000f00 */
[----:B------:R-:W1:Y:S03]  /*d3f0*/  S2R R16, SR_TID.X ;  /* 0x0000000000107919 */ /* 0x000e660000002100 */
[----:B0-----:R-:W-:Y:S02]  /*d400*/  LEA R12, R5, R4, 0x18 ;  /* 0x00000004050c7211 */ /* 0x001fe400078ec0ff */
[----:B------:R-:W-:Y:S02]  /*d410*/  SHF.L.U32 R4, R2, 0x1f, RZ ;  /* 0x0000001f02047819 */ /* 0x000fe400000006ff */
[----:B-1----:R-:W-:Y:S01]  /*d420*/  LOP3.LUT P1, RZ, R16, 0x7f, RZ, 0xc0, !PT ;  /* 0x0000007f10ff7812 */ /* 0x002fe2000782c0ff */
[----:B------:R-:W-:-:S04]  /*d430*/  IMAD R13, R3, 0x8, R12 ;  /* 0x00000008030d7824 */ /* 0x000fc800078e020c */
[----:B------:R-:W0:Y:S08]  /*d440*/  SYNCS.PHASECHK.TRANS64.TRYWAIT P0, [R13+URZ+0x98], R4 ;  /* 0x000098040d0075a7 */ /* 0x000e30000800017f */
[----:B------:R-:W1:Y:S01]  /*d450*/  @!P1 LDC R5, c[0x0][0x500] ;  /* 0x00014000ff059b82 */ /* 0x000e620000000800 */
[----:B0-----:R-:W-:Y:S05]  /*d460*/  @!P0 BRA `(.L_x_276) ;  /* 0x0000001400bc8947 */ /* 0x001fea0003800000 */
.L_x_310:
[----:B------:R-:W-:Y:S01]  /*d470*/  UPRMT UR6, UR26, 0x9910, URZ ;  /* 0x000099101a067896 */ /* 0x000fe2000800003f */
[----:B-1----:R1:W-:Y:S03]  /*d480*/  @!P1 SYNCS.ARRIVE.TRANS64 RZ, [R13+URZ], R5 ;  /* 0x000000050dff99a7 */ /* 0x0023e6000800003f */
[----:B------:R-:W-:-:S06]  /*d490*/  UISETP.NE.AND UP0, UPT, UR6, 0x2, UPT ;  /* 0x000000020600788c */ /* 0x000fcc000bf05270 */
[----:B------:R-:W-:-:S13]  /*d4a0*/  PLOP3.LUT P0, PT, PT, PT, UP0, 0x80, 0x0 ;  /* 0x000000000000781c */ /* 0x000fda0003f0f008 */
[----:B-1----:R-:W-:Y:S05]  /*d4b0*/  @P0 BRA `(.L_x_277) ;  /* 0x0000000000040947 */ /* 0x002fea0003800000 */
[----:B------:R-:W-:Y:S01]  /*d4c0*/  BPT.TRAP 0x1 ;  /* 0x000000040000795c */ /* 0x000fe20000300000 */
.L_x_277:
[----:B0-----:R-:W-:Y:S01]  /*d4d0*/  IMAD R4, R3, 0x2, R8 ;  /* 0x0000000203047824 */ /* 0x001fe200078e0208 */
[----:B------:R-:W-:Y:S01]  /*d4e0*/  R2UR UR9, R13 ;  /* 0x000000000d0972ca */ /* 0x000fe200000e0000 */
[--C-:B------:R-:W-:Y:S01]  /*d4f0*/  IMAD R5, R3, 0x2000, R12.reuse ;  /* 0x0000200003057824 */ /* 0x100fe200078e020c */
[----:B------:R-:W-:Y:S01]  /*d500*/  UIADD3 UR14, UP0, UR24, 0xf0, URZ ;  /* 0x000000f0180e7890 */ /* 0x000fe2000ff1e03f */
[----:B------:R-:W-:Y:S01]  /*d510*/  IMAD R4, R4, 0x700, R12 ;  /* 0x0000070004047824 */ /* 0x000fe200078e020c */
[----:B------:R-:W-:Y:S01]  /*d520*/  R2UR UR11, R10 ;  /* 0x000000000a0b72ca */ /* 0x000fe200000e0000 */
[----:B------:R-:W-:Y:S01]  /*d530*/  VIADD R15, R15, 0xffffffff ;  /* 0xffffffff0f0f7836 */ /* 0x000fe20000000000 */
[----:B------:R-:W-:Y:S01]  /*d540*/  R2UR UR6, R5 ;  /* 0x00000000050672ca */ /* 0x000fe200000e0000 */
[----:B------:R-:W-:Y:S01]  /*d550*/  UIADD3 UR28, UP1, UR24, 0x1f0, URZ ;  /* 0x000001f0181c7890 */ /* 0x000fe2000ff3e03f */
[----:B------:R-:W-:Y:S01]  /*d560*/  R2UR UR8, R4 ;  /* 0x00000000040872ca */ /* 0x000fe200000e0000 */
[----:B------:R-:W-:Y:S01]  /*d570*/  UIADD3.X UR15, URZ, UR25, URZ, UP0, !UPT ;  /* 0x000000193f0f7290 */ /* 0x000fe200087fe43f */
[----:B------:R-:W-:Y:S01]  /*d580*/  R2UR UR10, R14 ;  /* 0x000000000e0a72ca */ /* 0x000fe200000e0000 */
[----:B------:R-:W-:Y:S01]  /*d590*/  VIADD R3, R3, 0x1 ;  /* 0x0000000103037836 */ /* 0x000fe20000000000 */
[----:B------:R-:W-:Y:S01]  /*d5a0*/  R2UR UR12, R6 ;  /* 0x00000000060c72ca */ /* 0x000fe200000e0000 */
[----:B------:R-:W-:Y:S01]  /*d5b0*/  UIADD3.X UR29, URZ, UR25, URZ, UP1, !UPT ;  /* 0x000000193f1d7290 */ /* 0x000fe20008ffe43f */
[----:B------:R-:W-:Y:S01]  /*d5c0*/  R2UR UR21, R7 ;  /* 0x00000000071572ca */ /* 0x000fe200000e0000 */
[----:B------:R-:W-:Y:S01]  /*d5d0*/  UMOV UR16, 0x0 ;  /* 0x0000000000107882 */ /* 0x000fe20000000000 */
[----:B------:R-:W-:Y:S01]  /*d5e0*/  ISETP.GT.AND P1, PT, R15, 0x1, PT ;  /* 0x000000010f00780c */ /* 0x000fe20003f24270 */
[----:B------:R-:W-:Y:S01]  /*d5f0*/  UMOV UR17, 0x10000000 ;  /* 0x1000000000117882 */ /* 0x000fe20000000000 */
[C---:B------:R-:W-:Y:S01]  /*d600*/  ISETP.NE.AND P0, PT, R3.reuse, 0x13, PT ;  /* 0x000000130300780c */ /* 0x040fe20003f05270 */
[----:B------:R-:W-:Y:S01]  /*d610*/  UIADD3 UR6, UR6, 0x200, URZ ;  /* 0x0000020006067890 */ /* 0x000fe2000fffe03f */
[----:B------:R-:W-:Y:S01]  /*d620*/  VIADD R14, R14, 0x20 ;  /* 0x000000200e0e7836 */ /* 0x000fe20000000000 */
[----:B------:R-:W-:Y:S01]  /*d630*/  UIADD3 UR18, UR8, 0x26200, URZ ;  /* 0x0002620008127890 */ /* 0x000fe2000fffe03f */
[----:B------:R-:W-:Y:S01]  /*d640*/  SEL R5, RZ, 0x1, P0 ;  /* 0x00000001ff057807 */ /* 0x000fe20000000000 */
[----:B------:R-:W-:Y:S01]  /*d650*/  UMOV UR30, 0x30000 ;  /* 0x00030000001e7882 */ /* 0x000fe20000000000 */
[----:B------:R-:W-:-:S02]  /*d660*/  SEL R3, R3, RZ, P0 ;  /* 0x000000ff03037207 */ /* 0x000fc40000000000 */
[----:B------:R-:W-:Y:S01]  /*d670*/  UMOV UR8, UR6 ;  /* 0x0000000600087c82 */ /* 0x000fe20008000000 */
[----:B------:R-:W-:Y:S01]  /*d680*/  LOP3.LUT R2, R2, R5, RZ, 0x3c, !PT ;  /* 0x0000000502027212 */ /* 0x000fe200078e3cff */
[----:B------:R0:W-:Y:S02]  /*d690*/  UTMALDG.3D [UR8], [UR14], desc[UR16] ;  /* 0x000010080e0075b4 */ /* 0x0001e40008011000 */
[----:B0-----:R-:W-:Y:S01]  /*d6a0*/  UMOV UR8, UR18 ;  /* 0x0000001200087c82 */ /* 0x001fe20008000000 */
[----:B------:R-:W-:Y:S02]  /*d6b0*/  UMOV UR11, UR21 ;  /* 0x00000015000b7c82 */ /* 0x000fe40008000000 */
[----:B------:R0:W-:Y:S02]  /*d6c0*/  UTMALDG.3D.MULTICAST [UR8], [UR28], UR30, desc[UR16] ;  /* 0x000010081c0073b4 */ /* 0x0001e4000801181e */
[----:B0-----:R-:W-:Y:S05]  /*d6d0*/  @P1 BRA `(.L_x_278) ;  /* 0xfffffffc003c1947 */ /* 0x001fea000383ffff */
.L_x_275:
[----:B------:R-:W-:Y:S05]  /*d6e0*/  BSYNC B1 ;  /* 0x0000000000017941 */ /* 0x000fea0003800000 */
.L_x_274:
[----:B------:R-:W2:Y:S01]  /*d6f0*/  LDL.LU R17, [R1+0x8] ;  /* 0x0000080001117983 */ /* 0x000ea20000300800 */
[----:B------:R-:W-:Y:S01]  /*d700*/  LOP3.LUT P1, RZ, R11, 0xff, RZ, 0xc0, !PT ;  /* 0x000000ff0bff7812 */ /* 0x000fe2000782c0ff */
[----:B------:R-:W-:Y:S01]  /*d710*/  VIADD R4, R9, UR19 ;  /* 0x0000001309047c36 */ /* 0x000fe20008000000 */
[----:B------:R-:W-:Y:S01]  /*d720*/  ULDC.64 UR8, c[0x0][0x650] ;  /* 0x0001940000087ab9 */ /* 0x000fe20000000a00 */
[----:B------:R-:W3:Y:S01]  /*d730*/  LDL.LU R16, [R1+0xc] ;  /* 0x00000c0001107983 */ /* 0x000ee20000300800 */
[----:B------:R-:W-:Y:S01]  /*d740*/  IMAD.U32 R7, RZ, RZ, UR19 ;  /* 0x00000013ff077e24 */ /* 0x000fe2000f8e00ff */
[----:B------:R-:W-:Y:S01]  /*d750*/  UISETP.GE.U32.AND UP0, UPT, UR19, 0x13, UPT ;  /* 0x000000131300788c */ /* 0x000fe2000bf06070 */
[C---:B------:R-:W-:Y:S01]  /*d760*/  ISETP.GT.U32.AND P0, PT, R4.reuse, 0x12, PT ;  /* 0x000000120400780c */ /* 0x040fe20003f04070 */
[----:B------:R-:W-:Y:S01]  /*d770*/  IMAD.WIDE.U32 R2, R4, -0x50d79435, RZ ;  /* 0xaf286bcb04027825 */ /* 0x000fe200078e00ff */
[----:B------:R-:W-:Y:S01]  /*d780*/  BSSY B1, `(.L_x_279) ;  /* 0x000006e000017945 */ /* 0x000fe20003800000 */
[----:B------:R-:W-:-:S02]  /*d790*/  PRMT R11, RZ, 0x7610, R11 ;  /* 0x00007610ff0b7816 */ /* 0x000fc4000000000b */
[----:B------:R-:W-:Y:S01]  /*d7a0*/  ISETP.LT.U32.AND P0, PT, R7, 0x13, P0 ;  /* 0x000000130700780c */ /* 0x000fe20000701070 */
[----:B------:R-:W-:Y:S01]  /*d7b0*/  IMAD.IADD R2, R4, 0x1, -R3 ;  /* 0x0000000104027824 */ /* 0x000fe200078e0a03 */
[----:B------:R-:W0:Y:S01]  /*d7c0*/  @P1 S2R R6, SR_CgaCtaId ;  /* 0x0000000000061919 */ /* 0x000e220000008800 */
[----:B------:R-:W-:Y:S01]  /*d7d0*/  @P1 MOV R5, 0x400 ;  /* 0x0000040000051802 */ /* 0x000fe20000000f00 */
[----:B------:R-:W-:Y:S01]  /*d7e0*/  IMAD.MOV.U32 R7, RZ, RZ, -0x1 ;  /* 0xffffffffff077424 */ /* 0x000fe200078e00ff */
[----:B------:R-:W-:Y:S02]  /*d7f0*/  PLOP3.LUT P2, PT, PT, PT, UP0, 0x80, 0x0 ;  /* 0x000000000000781c */ /* 0x000fe40003f4f008 */
[----:B------:R-:W-:-:S04]  /*d800*/  LEA.HI R2, R2, R3, RZ, 0x1f ;  /* 0x0000000302027211 */ /* 0x000fc800078ff8ff */
[--C-:B------:R-:W-:Y:S02]  /*d810*/  SHF.R.U32.HI R9, RZ, 0x4, R2.reuse ;  /* 0x00000004ff097819 */ /* 0x100fe40000011602 */
[----:B------:R-:W-:Y:S02]  /*d820*/  PRMT R2, RZ, 0x7610, R2 ;  /* 0x00007610ff027816 */ /* 0x000fe40000000002 */
[----:B0-----:R-:W-:Y:S02]  /*d830*/  @P1 LEA R6, R6, R5, 0x18 ;  /* 0x0000000506061211 */ /* 0x001fe400078ec0ff */
[----:B------:R-:W-:Y:S02]  /*d840*/  SEL R5, RZ, 0x1, !P0 ;  /* 0x00000001ff057807 */ /* 0x000fe40004000000 */
[----:B------:R0:W-:Y:S02]  /*d850*/  @P1 SYNCS.ARRIVE.TRANS64.A1T0 RZ, [R6+URZ+0x148], RZ ;  /* 0x000148ff06ff19a7 */ /* 0x0001e4000810003f */
[----:B------:R-:W-:Y:S01]  /*d860*/  LOP3.LUT R0, R0, R5, RZ, 0x3c, !PT ;  /* 0x0000000500007212 */ /* 0x000fe200078e3cff */
[----:B------:R-:W-:-:S03]  /*d870*/  IMAD.MOV.U32 R5, RZ, RZ, -0x1 ;  /* 0xffffffffff057424 */ /* 0x000fc600078e00ff */
[----:B------:R-:W-:Y:S01]  /*d880*/  @P2 LOP3.LUT R0, R0, 0x1, R9, 0x78, !PT ;  /* 0x0000000100002812 */ /* 0x000fe200078e7809 */
[----:B------:R-:W-:Y:S02]  /*d890*/  IMAD R9, R9, -0x13, R4 ;  /* 0xffffffed09097824 */ /* 0x000fe400078e0204 */
[----:B0-----:R-:W-:Y:S01]  /*d8a0*/  IMAD.MOV.U32 R6, RZ, RZ, -0x1 ;  /* 0xffffffffff067424 */ /* 0x001fe200078e00ff */
[----:B---3--:R-:W-:-:S04]  /*d8b0*/  IADD3 R16, P0, R16, UR22, RZ ;  /* 0x0000001610107c10 */ /* 0x008fc8000ff1e0ff */
[----:B--2---:R-:W-:Y:S01]  /*d8c0*/  IADD3.X R17, R17, UR13, RZ, P0, !PT ;  /* 0x0000000d11117c10 */ /* 0x004fe200087fe4ff */
[----:B------:R0:W-:Y:S01]  /*d8d0*/  STL [R1+0xc], R16 ;  /* 0x00000c1001007387 */ /* 0x0001e20000100800 */
[----:B------:R-:W-:-:S03]  /*d8e0*/  ISETP.GE.U32.AND P0, PT, R16, UR8, PT ;  /* 0x0000000810007c0c */ /* 0x000fc6000bf06070 */
[----:B------:R0:W-:Y:S01]  /*d8f0*/  STL [R1+0x8], R17 ;  /* 0x0000081101007387 */ /* 0x0001e20000100800 */
[----:B------:R-:W-:-:S13]  /*d900*/  ISETP.GE.U32.AND.EX P0, PT, R17, UR9, PT, P0 ;  /* 0x0000000911007c0c */ /* 0x000fda000bf06100 */
[----:B0-----:R-:W-:Y:S05]  /*d910*/  @P0 BRA `(.L_x_280) ;  /* 0x0000000400500947 */ /* 0x001fea0003800000 */
[----:B------:R-:W-:Y:S01]  /*d920*/  ULDC.64 UR8, c[0x0][0x628] ;  /* 0x00018a0000087ab9 */ /* 0x000fe20000000a00 */
[----:B------:R-:W0:Y:S01]  /*d930*/  S2R R12, SR_CTAID.X ;  /* 0x00000000000c7919 */ /* 0x000e220000002500 */
[----:B------:R-:W-:Y:S01]  /*d940*/  ISETP.NE.U32.AND P0, PT, RZ, UR8, PT ;  /* 0x00000008ff007c0c */ /* 0x000fe2000bf05070 */
[----:B------:R-:W-:Y:S01]  /*d950*/  ULDC UR10, c[0x0][0x630] ;  /* 0x00018c00000a7ab9 */ /* 0x000fe20000000800 */
[----:B------:R-:W-:Y:S01]  /*d960*/  IMAD.MOV.U32 R2, RZ, RZ, R16 ;  /* 0x000000ffff027224 */ /* 0x000fe200078e0010 */
[----:B------:R-:W1:Y:S01]  /*d970*/  S2R R10, SR_CTAID.Y ;  /* 0x00000000000a7919 */ /* 0x000e620000002600 */
[----:B------:R-:W-:Y:S01]  /*d980*/  ISETP.NE.AND.EX P0, PT, RZ, UR9, PT, P0 ;  /* 0x00000009ff007c0c */ /* 0x000fe2000bf05300 */
[----:B------:R-:W-:-:S12]  /*d990*/  IMAD.MOV.U32 R3, RZ, RZ, R17 ;  /* 0x000000ffff037224 */ /* 0x000fd800078e0011 */
[----:B------:R-:W-:Y:S05]  /*d9a0*/  @!P0 BRA `(.L_x_281) ;  /* 0x0000000000288947 */ /* 0x000fea0003800000 */
[----:B------:R-:W-:Y:S02]  /*d9b0*/  ULDC UR6, c[0x0][0x634] ;  /* 0x00018d0000067ab9 */ /* 0x000fe40000000800 */
[----:B------:R-:W-:-:S05]  /*d9c0*/  IADD3 R7, P0, R16, UR6, RZ ;  /* 0x0000000610077c10 */ /* 0x000fca000ff1e0ff */
[----:B------:R-:W-:-:S04]  /*d9d0*/  IMAD.X R13, RZ, RZ, R17, P0 ;  /* 0x000000ffff0d7224 */ /* 0x000fc800000e0611 */
[----:B------:R-:W-:-:S04]  /*d9e0*/  IMAD.WIDE.U32 R4, R13, UR8, RZ ;  /* 0x000000080d047c25 */ /* 0x000fc8000f8e00ff */
[----:B------:R-:W-:-:S04]  /*d9f0*/  IMAD.WIDE.U32 R4, P0, R7, UR9, R4 ;  /* 0x0000000907047c25 */ /* 0x000fc8000f800004 */
[----:B------:R-:W-:-:S04]  /*da00*/  IMAD.WIDE.U32 R6, R7, UR8, RZ ;  /* 0x0000000807067c25 */ /* 0x000fc8000f8e00ff */
[----:B------:R-:W-:Y:S01]  /*da10*/  IMAD.X R3, RZ, RZ, RZ, P0 ;  /* 0x000000ffff037224 */ /* 0x000fe200000e06ff */
[----:B------:R-:W-:Y:S01]  /*da20*/  IADD3 RZ, P0, R7, R4, RZ ;  /* 0x0000000407ff7210 */ /* 0x000fe20007f1e0ff */
[----:B------:R-:W-:-:S04]  /*da30*/  IMAD.MOV.U32 R2, RZ, RZ, R5 ;  /* 0x000000ffff027224 */ /* 0x000fc800078e0005 */
[----:B------:R-:W-:-:S08]  /*da40*/  IMAD.WIDE.U32.X R2, R13, UR9, R2, P0 ;  /* 0x000000090d027c25 */ /* 0x000fd000080e0402 */
.L_x_281:
[--C-:B------:R-:W-:Y:S01]  /*da50*/  SHF.R.U64 R6, R2, UR10, R3.reuse ;  /* 0x0000000a02067c19 */ /* 0x100fe20008001203 */
[----:B------:R-:W-:Y:S01]  /*da60*/  ULDC.64 UR8, c[0x0][0x620] ;  /* 0x0001880000087ab9 */ /* 0x000fe20000000a00 */
[----:B------:R-:W-:Y:S01]  /*da70*/  SHF.R.U32.HI R2, RZ, UR10, R3 ;  /* 0x0000000aff027c19 */ /* 0x000fe20008011603 */
[----:B------:R-:W-:Y:S01]  /*da80*/  IMAD.MOV.U32 R3, RZ, RZ, R17 ;  /* 0x000000ffff037224 */ /* 0x000fe200078e0011 */
[----:B------:R-:W-:Y:S01]  /*da90*/  IADD3 R5, P0, RZ, -R6, RZ ;  /* 0x80000006ff057210 */ /* 0x000fe20007f1e0ff */
[----:B------:R-:W-:Y:S01]  /*daa0*/  ULDC UR6, c[0x0][0x150] ;  /* 0x0000540000067ab9 */ /* 0x000fe20000000800 */
[----:B0-----:R-:W-:Y:S01]  /*dab0*/  I2FP.F32.U32 R7, R12 ;  /* 0x0000000c00077245 */ /* 0x001fe20000201000 */
[----:B------:R-:W0:Y:S01]  /*dac0*/  LDC R19, c[0x0][0x144] ;  /* 0x00005100ff137b82 */ /* 0x000e220000000800 */
[----:B------:R-:W-:Y:S01]  /*dad0*/  ULDC.64 UR10, c[0x0][0x640] ;  /* 0x00019000000a7ab9 */ /* 0x000fe20000000a00 */
[----:B------:R-:W-:Y:S01]  /*dae0*/  IMAD.X R2, RZ, RZ, ~R2, P0 ;  /* 0x000000ffff027224 */ /* 0x000fe200000e0e02 */
[----:B------:R-:W-:-:S03]  /*daf0*/  ISETP.NE.U32.AND P0, PT, RZ, UR10, PT ;  /* 0x0000000aff007c0c */ /* 0x000fc6000bf05070 */
[----:B------:R-:W-:Y:S01]  /*db00*/  IMAD R4, R2, UR8, RZ ;  /* 0x0000000802047c24 */ /* 0x000fe2000f8e02ff */
[----:B------:R-:W-:Y:S01]  /*db10*/  ISETP.NE.AND.EX P0, PT, RZ, UR11, PT, P0 ;  /* 0x0000000bff007c0c */ /* 0x000fe2000bf05300 */
[----:B------:R-:W-:Y:S01]  /*db20*/  IMAD.MOV.U32 R2, RZ, RZ, R16 ;  /* 0x000000ffff027224 */ /* 0x000fe200078e0010 */
[----:B------:R-:W2:Y:S03]  /*db30*/  LDC R13, c[0x0][0x148] ;  /* 0x00005200ff0d7b82 */ /* 0x000ea60000000800 */
[----:B------:R-:W-:Y:S01]  /*db40*/  IMAD.WIDE.U32 R2, R5, UR8, R2 ;  /* 0x0000000805027c25 */ /* 0x000fe2000f8e0002 */
[----:B------:R-:W-:-:S03]  /*db50*/  ULDC UR8, c[0x0][0x154] ;  /* 0x0000550000087ab9 */ /* 0x000fc60000000800 */
[----:B------:R-:W-:Y:S02]  /*db60*/  IMAD R5, R5, UR9, R4 ;  /* 0x0000000905057c24 */ /* 0x000fe4000f8e0204 */
[----:B------:R-:W-:Y:S01]  /*db70*/  FMUL R4, R7, UR6 ;  /* 0x0000000607047c20 */ /* 0x000fe20008400000 */
[----:B------:R-:W-:Y:S01]  /*db80*/  ULDC UR6, c[0x0][0x618] ;  /* 0x0001860000067ab9 */ /* 0x000fe20000000800 */
[----:B------:R-:W-:Y:S01]  /*db90*/  ULDC UR9, c[0x0][0x608] ;  /* 0x0001820000097ab9 */ /* 0x000fe20000000800 */
[----:B------:R-:W-:-:S03]  /*dba0*/  IMAD.IADD R3, R3, 0x1, R5 ;  /* 0x0000000103037824 */ /* 0x000fc600078e0205 */
[----:B------:R-:W3:Y:S02]  /*dbb0*/  F2I.U32.TRUNC.NTZ R4, R4 ;  /* 0x0000000400047305 */ /* 0x000ee4000020f000 */
[----:B------:R-:W-:Y:S02]  /*dbc0*/  SHF.R.U64 R7, R2, UR6, R3 ;  /* 0x0000000602077c19 */ /* 0x000fe40008001203 */
[----:B-1----:R-:W-:-:S05]  /*dbd0*/  I2FP.F32.U32 R2, R10 ;  /* 0x0000000a00027245 */ /* 0x002fca0000201000 */
[----:B------:R-:W-:Y:S01]  /*dbe0*/  FMUL R5, R2, UR8 ;  /* 0x0000000802057c20 */ /* 0x000fe20008400000 */
[----:B------:R-:W-:Y:S01]  /*dbf0*/  SHF.R.U32.HI R2, RZ, UR6, R3 ;  /* 0x00000006ff027c19 */ /* 0x000fe20008011603 */
[----:B------:R-:W-:Y:S02]  /*dc00*/  ULDC UR6, c[0x0][0x658] ;  /* 0x0001960000067ab9 */ /* 0x000fe40000000800 */
[----:B------:R1:W4:Y:S01]  /*dc10*/  F2I.U32.TRUNC.NTZ R16, R5 ;  /* 0x0000000500107305 */ /* 0x000322000020f000 */
[----:B------:R-:W-:Y:S01]  /*dc20*/  SHF.R.U64 R15, R7, UR9, R2 ;  /* 0x00000009070f7c19 */ /* 0x000fe20008001202 */
[----:B---3--:R-:W-:Y:S01]  /*dc30*/  IMAD.MOV R4, RZ, RZ, -R4 ;  /* 0x000000ffff047224 */ /* 0x008fe200078e0a04 */
[----:B------:R-:W-:-:S03]  /*dc40*/  SHF.R.U32.HI R2, RZ, UR9, R2 ;  /* 0x00000009ff027c19 */ /* 0x000fc60008011602 */
[----:B0-----:R-:W-:Y:S01]  /*dc50*/  IMAD R12, R19, R4, R12 ;  /* 0x00000004130c7224 */ /* 0x001fe200078e020c */
[--C-:B------:R-:W-:Y:S02]  /*dc60*/  SHF.R.U64 R14, R15, UR6, R2.reuse ;  /* 0x000000060f0e7c19 */ /* 0x100fe40008001202 */
[----:B------:R-:W-:-:S03]  /*dc70*/  SHF.R.U32.HI R17, RZ, UR6, R2 ;  /* 0x00000006ff117c19 */ /* 0x000fc60008011602 */
[----:B------:R-:W-:Y:S02]  /*dc80*/  IMAD.MOV.U32 R2, RZ, RZ, R14 ;  /* 0x000000ffff027224 */ /* 0x000fe400078e000e */
[----:B------:R-:W-:Y:S01]  /*dc90*/  IMAD.MOV.U32 R3, RZ, RZ, R17 ;  /* 0x000000ffff037224 */ /* 0x000fe200078e0011 */
[----:B-12-4-:R-:W-:Y:S06]  /*dca0*/  @!P0 BRA `(.L_x_282) ;  /* 0x0000000000288947 */ /* 0x016fec0003800000 */
[----:B------:R-:W-:Y:S02]  /*dcb0*/  ULDC UR6, c[0x0][0x64c] ;  /* 0x0001930000067ab9 */ /* 0x000fe40000000800 */
[----:B------:R-:W-:-:S05]  /*dcc0*/  IADD3 R3, P0, R14, UR6, RZ ;  /* 0x000000060e037c10 */ /* 0x000fca000ff1e0ff */
[----:B------:R-:W-:-:S04]  /*dcd0*/  IMAD.X R17, RZ, RZ, R17, P0 ;  /* 0x000000ffff117224 */ /* 0x000fc800000e0611 */
[----:B------:R-:W-:-:S04]  /*dce0*/  IMAD.WIDE.U32 R4, R17, UR10, RZ ;  /* 0x0000000a11047c25 */ /* 0x000fc8000f8e00ff */
[----:B------:R-:W-:-:S04]  /*dcf0*/  IMAD.WIDE.U32 R4, P0, R3, UR11, R4 ;  /* 0x0000000b03047c25 */ /* 0x000fc8000f800004 */
[----:B------:R-:W-:-:S04]  /*dd00*/  IMAD.WIDE.U32 R2, R3, UR10, RZ ;  /* 0x0000000a03027c25 */ /* 0x000fc8000f8e00ff */
[----:B------:R-:W-:Y:S01]  /*dd10*/  IMAD.MOV.U32 R2, RZ, RZ, R5 ;  /* 0x000000ffff027224 */ /* 0x000fe200078e0005 */
[----:B------:R-:W-:Y:S01]  /*dd20*/  IADD3 RZ, P1, R3, R4, RZ ;  /* 0x0000000403ff7210 */ /* 0x000fe20007f3e0ff */
[----:B------:R-:W-:-:S04]  /*dd30*/  IMAD.X R3, RZ, RZ, RZ, P0 ;  /* 0x000000ffff037224 */ /* 0x000fc800000e06ff */
[----:B------:R-:W-:-:S08]  /*dd40*/  IMAD.WIDE.U32.X R2, R17, UR11, R2, P1 ;  /* 0x0000000b11027c25 */ /* 0x000fd000088e0402 */
.L_x_282:
[----:B------:R-:W-:Y:S01]  /*dd50*/  ULDC UR6, c[0x0][0x648] ;  /* 0x0001920000067ab9 */ /* 0x000fe20000000800 */
[----:B------:R-:W-:Y:S01]  /*dd60*/  LOP3.LUT R15, R15, UR20, RZ, 0xc0, !PT ;  /* 0x000000140f0f7c12 */ /* 0x000fe2000f8ec0ff */
[----:B------:R-:W-:Y:S01]  /*dd70*/  IMAD.MOV R16, RZ, RZ, -R16 ;  /* 0x000000ffff107224 */ /* 0x000fe200078e0a10 */
[----:B------:R-:W-:Y:S01]  /*dd80*/  SHF.R.U64 R2, R2, UR6, R3 ;  /* 0x0000000602027c19 */ /* 0x000fe20008001203 */
[----:B------:R-:W-:Y:S01]  /*dd90*/  ULDC UR6, c[0x0][0x638] ;  /* 0x00018e0000067ab9 */ /* 0x000fe20000000800 */
[----:B------:R-:W-:Y:S01]  /*dda0*/  LOP3.LUT R7, R7, UR4, RZ, 0xc0, !PT ;  /* 0x0000000407077c12 */ /* 0x000fe2000f8ec0ff */
[----:B------:R-:W-:Y:S01]  /*ddb0*/  @P4 IMAD R12, R13, R16, R10 ;  /* 0x000000100d0c4224 */ /* 0x000fe200078e020a */
[----:B------:R-:W-:Y:S01]  /*ddc0*/  ULDC UR8, c[0x0][0x610] ;  /* 0x0001840000087ab9 */ /* 0x000fe20000000800 */
[----:B------:R-:W-:Y:S02]  /*ddd0*/  IMAD.MOV R3, RZ, RZ, -R2 ;  /* 0x000000ffff037224 */ /* 0x000fe400078e0a02 */
[----:B------:R-:W-:-:S02]  /*dde0*/  IMAD R5, R2, UR5, R15 ;  /* 0x0000000502057c24 */ /* 0x000fc4000f8e020f */
[----:B------:R-:W-:Y:S01]  /*ddf0*/  IMAD R14, R3, UR6, R14 ;  /* 0x00000006030e7c24 */ /* 0x000fe2000f8e020e */
[----:B------:R-:W-:Y:S01]  /*de00*/  ULDC UR6, c[0x0][0x600] ;  /* 0x0001800000067ab9 */ /* 0x000fe20000000800 */
[----:B------:R-:W-:Y:S02]  /*de10*/  IMAD R5, R5, UR8, R12 ;  /* 0x0000000805057c24 */ /* 0x000fe4000f8e020c */
[----:B------:R-:W-:Y:S02]  /*de20*/  IMAD R14, R14, UR6, R7 ;  /* 0x000000060e0e7c24 */ /* 0x000fe4000f8e0207 */
[----:B------:R-:W-:-:S03]  /*de30*/  IMAD.MOV.U32 R2, RZ, RZ, 0x1 ;  /* 0x00000001ff027424 */ /* 0x000fc600078e00ff */
[----:B------:R-:W-:Y:S02]  /*de40*/  SEL R7, R14, R5, !P4 ;  /* 0x000000050e077207 */ /* 0x000fe40006000000 */
[----:B------:R-:W-:-:S07]  /*de50*/  SEL R5, R5, R14, !P4 ;  /* 0x0000000e05057207 */ /* 0x000fce0006000000 */
.L_x_280:
[----:B------:R-:W-:Y:S05]  /*de60*/  BSYNC B1 ;  /* 0x0000000000017941 */ /* 0x000fea0003800000 */
.L_x_279:
[----:B------:R-:W-:-:S13]  /*de70*/  LOP3.LUT P0, RZ, R2, 0xff, RZ, 0xc0, !PT ;  /* 0x000000ff02ff7812 */ /* 0x000fda000780c0ff */
[----:B------:R-:W-:Y:S05]  /*de80*/  @P0 BRA `(.L_x_283) ;  /* 0xfffffff400180947 */ /* 0x000fea000383ffff */
[----:B------:R-:W-:Y:S05]  /*de90*/  BSYNC B0 ;  /* 0x0000000000007941 */ /* 0x000fea0003800000 */
.L_x_272:
[----:B------:R-:W-:-:S03]  /*dea0*/  UMOV UR6, 0xffffffff ;  /* 0xffffffff00067882 */ /* 0x000fc60000000000 */
[----:B------:R-:W-:Y:S05]  /*deb0*/  BRA.DIV UR6, `(.L_x_284) ;  /* 0x0000000e063c7947 */ /* 0x000fea000b800000 */
[----:B------:R-:W-:-:S13]  /*dec0*/  ELECT P0, URZ, PT ;  /* 0x00000000003f782f */ /* 0x000fda0003800000 */
.L_x_313:
[----:B------:R-:W-:Y:S04]  /*ded0*/  BSSY B0, `(.L_x_285) ;  /* 0x00000b3000007945 */ /* 0x000fe80003800000 */
[----:B------:R-:W-:Y:S05]  /*dee0*/  @!P0 BRA `(.L_x_286) ;  /* 0x0000000800c48947 */ /* 0x000fea0003800000 */
[----:B------:R-:W-:-:S04]  /*def0*/  ULOP3.LUT UR6, UR7, 0x2, URZ, 0xfc, !UPT ;  /* 0x0000000207067892 */ /* 0x000fc8000f8efc3f */
[----:B------:R-:W-:-:S06]  /*df00*/  UISETP.NE.AND UP0, UPT, UR6, 0x3, UPT ;  /* 0x000000030600788c */ /* 0x000fcc000bf05270 */
[----:B------:R-:W-:-:S13]  /*df10*/  PLOP3.LUT P0, PT, PT, PT, UP0, 0x80, 0x0 ;  /* 0x000000000000781c */ /* 0x000fda0003f0f008 */
[----:B------:R-:W-:Y:S05]  /*df20*/  @!P0 BRA `(.L_x_287) ;  /* 0x0000000000048947 */ /* 0x000fea0003800000 */
[----:B------:R-:W-:Y:S01]  /*df30*/  BPT.TRAP 0x1 ;  /* 0x000000040000795c */ /* 0x000fe20000300000 */
.L_x_287:
[----:B------:R-:W0:Y:S01]  /*df40*/  S2R R3, SR_CgaCtaId ;  /* 0x0000000000037919 */ /* 0x000e220000008800 */
[----:B------:R-:W-:Y:S02]  /*df50*/  MOV R2, 0x400 ;  /* 0x0000040000027802 */ /* 0x000fe40000000f00 */
[----:B------:R-:W-:Y:S02]  /*df60*/  SHF.L.U32 R4, R0, 0x1f, RZ ;  /* 0x0000001f00047819 */ /* 0x000fe400000006ff */
[----:B0-----:R-:W-:-:S05]  /*df70*/  LEA R2, R3, R2, 0x18 ;  /* 0x0000000203027211 */ /* 0x001fca00078ec0ff */
[----:B------:R-:W-:-:S04]  /*df80*/  VIADD R2, R2, 0x98 ;  /* 0x0000009802027836 */ /* 0x000fc80000000000 */
[C---:B------:R-:W-:Y:S02]  /*df90*/  IMAD R7, R9.reuse, 0x8, R2 ;  /* 0x0000000809077824 */ /* 0x040fe400078e0202 */
[----:B------:R-:W-:Y:S02]  /*dfa0*/  VIADD R9, R9, 0x1 ;  /* 0x0000000109097836 */ /* 0x000fe40000000000 */
[----:B------:R-:W0:Y:S03]  /*dfb0*/  SYNCS.PHASECHK.TRANS64.TRYWAIT P0, [R7+URZ], R4 ;  /* 0x00000004070075a7 */ /* 0x000e26000800017f */
[----:B------:R-:W-:-:S04]  /*dfc0*/  ISETP.NE.AND P1, PT, R9, 0x13, PT ;  /* 0x000000130900780c */ /* 0x000fc80003f25270 */
[----:B------:R-:W-:Y:S02]  /*dfd0*/  SEL R3, RZ, 0x1, P1 ;  /* 0x00000001ff037807 */ /* 0x000fe40000800000 */
[----:B------:R-:W-:Y:S02]  /*dfe0*/  SEL R9, R9, RZ, P1 ;  /* 0x000000ff09097207 */ /* 0x000fe40000800000 */
[----:B------:R-:W-:-:S03]  /*dff0*/  LOP3.LUT R6, R0, R3, RZ, 0x3c, !PT ;  /* 0x0000000300067212 */ /* 0x000fc600078e3cff */
[----:B------:R-:W-:Y:S01]  /*e000*/  IMAD R8, R9, 0x8, R2 ;  /* 0x0000000809087824 */ /* 0x000fe200078e0202 */
[----:B------:R-:W-:Y:S01]  /*e010*/  SHF.L.U32 R5, R6, 0x1f, RZ ;  /* 0x0000001f06057819 */ /* 0x000fe200000006ff */
[----:B0-----:R-:W-:Y:S06]  /*e020*/  @!P0 BRA `(.L_x_288) ;  /* 0x0000000c00008947 */ /* 0x001fec0003800000 */
.L_x_314:
[----:B------:R-:W1:Y:S01]  /*e030*/  SYNCS.PHASECHK.TRANS64.TRYWAIT P0, [R8+URZ], R5 ;  /* 0x00000005080075a7 */ /* 0x000e62000800017f */
[----:B------:R-:W-:-:S05]  /*e040*/  VIADD R0, R9, 0x1 ;  /* 0x0000000109007836 */ /* 0x000fca0000000000 */
[----:B------:R-:W-:-:S04]  /*e050*/  ISETP.NE.AND P1, PT, R0, 0x13, PT ;  /* 0x000000130000780c */ /* 0x000fc80003f25270 */
[----:B------:R-:W-:Y:S02]  /*e060*/  SEL R3, RZ, 0x1, P1 ;  /* 0x00000001ff037807 */ /* 0x000fe40000800000 */
[----:B0-----:R-:W-:Y:S02]  /*e070*/  SEL R7, R0, RZ, P1 ;  /* 0x000000ff00077207 */ /* 0x001fe40000800000 */
[----:B------:R-:W-:-:S03]  /*e080*/  LOP3.LUT R6, R6, R3, RZ, 0x3c, !PT ;  /* 0x0000000306067212 */ /* 0x000fc600078e3cff */
[----:B------:R-:W-:Y:S01]  /*e090*/  IMAD R9, R7, 0x8, R2 ;  /* 0x0000000807097824 */ /* 0x000fe200078e0202 */
[----:B------:R-:W-:Y:S01]  /*e0a0*/  SHF.L.U32 R4, R6, 0x1f, RZ ;  /* 0x0000001f06047819 */ /* 0x000fe200000006ff */
[----:B-1----:R-:W-:Y:S06]  /*e0b0*/  @!P0 BRA `(.L_x_289) ;  /* 0x0000000800f08947 */ /* 0x002fec0003800000 */
.L_x_315:
[----:B------:R-:W1:Y:S01]  /*e0c0*/  SYNCS.PHASECHK.TRANS64.TRYWAIT P0, [R9+URZ], R4 ;  /* 0x00000004090075a7 */ /* 0x000e62000800017f */
[----:B------:R-:W-:-:S05]  /*e0d0*/  VIADD R0, R7, 0x1 ;  /* 0x0000000107007836 */ /* 0x000fca0000000000 */
[----:B------:R-:W-:-:S04]  /*e0e0*/  ISETP.NE.AND P1, PT, R0, 0x13, PT ;  /* 0x000000130000780c */ /* 0x000fc80003f25270 */
[----:B------:R-:W-:Y:S02]  /*e0f0*/  SEL R3, RZ, 0x1, P1 ;  /* 0x00000001ff037807 */ /* 0x000fe40000800000 */
[----:B------:R-:W-:Y:S02]  /*e100*/  SEL R7, R0, RZ, P1 ;  /* 0x000000ff00077207 */ /* 0x000fe40000800000 */
[----:B------:R-:W-:-:S03]  /*e110*/  LOP3.LUT R6, R6, R3, RZ, 0x3c, !PT ;  /* 0x0000000306067212 */ /* 0x000fc600078e3cff */
[----:B0-----:R-:W-:Y:S01]  /*e120*/  IMAD R8, R7, 0x8, R2 ;  /* 0x0000000807087824 */ /* 0x001fe200078e0202 */
[----:B------:R-:W-:Y:S01]  /*e130*/  SHF.L.U32 R5, R6, 0x1f, RZ ;  /* 0x0000001f06057819 */ /* 0x000fe200000006ff */
[----:B-1----:R-:W-:Y:S06]  /*e140*/  @!P0 BRA `(.L_x_290) ;  /* 0x0000000800e08947 */ /* 0x002fec0003800000 */
.L_x_316:
        /* <DEDUP_REMOVED lines=9> */
.L_x_317:
        /* <DEDUP_REMOVED lines=9> */
.L_x_318:
        /* <DEDUP_REMOVED lines=9> */
.L_x_319:
        /* <DEDUP_REMOVED lines=9> */
.L_x_320:
        /* <DEDUP_REMOVED lines=9> */
.L_x_321:
        /* <DEDUP_REMOVED lines=9> */
.L_x_322:
        /* <DEDUP_REMOVED lines=9> */
.L_x_323:
        /* <DEDUP_REMOVED lines=9> */
.L_x_324:
        /* <DEDUP_REMOVED lines=9> */
.L_x_325:
        /* <DEDUP_REMOVED lines=9> */
.L_x_326:
        /* <DEDUP_REMOVED lines=9> */
.L_x_327:
        /* <DEDUP_REMOVED lines=9> */
.L_x_328:
        /* <DEDUP_REMOVED lines=9> */
.L_x_329:
[----:B------:R-:W1:Y:S01]  /*e8a0*/  SYNCS.PHASECHK.TRANS64.TRYWAIT P0, [R9+URZ], R4 ;  /* 0x00000004090075a7 */ /* 0x000e62000800017f */
[----:B------:R-:W-:-:S05]  /*e8b0*/  VIADD R0, R7, 0x1 ;  /* 0x0000000107007836 */ /* 0x000fca0000000000 */
[----:B------:R-:W-:-:S04]  /*e8c0*/  ISETP.NE.AND P1, PT, R0, 0x13, PT ;  /* 0x000000130000780c */ /* 0x000fc80003f25270 */
[----:B------:R-:W-:Y:S02]  /*e8d0*/  SEL R3, RZ, 0x1, P1 ;  /* 0x00000001ff037807 */ /* 0x000fe40000800000 */
[----:B------:R-:W-:Y:S02]  /*e8e0*/  SEL R7, R0, RZ, P1 ;  /* 0x000000ff00077207 */ /* 0x000fe40000800000 */
[----:B------:R-:W-:-:S03]  /*e8f0*/  LOP3.LUT R11, R6, R3, RZ, 0x3c, !PT ;  /* 0x00000003060b7212 */ /* 0x000fc600078e3cff */
[----:B------:R-:W-:Y:S01]  /*e900*/  IMAD R6, R7, 0x8, R2 ;  /* 0x0000000807067824 */ /* 0x000fe200078e0202 */
[----:B0-----:R-:W-:Y:S01]  /*e910*/  SHF.L.U32 R5, R11, 0x1f, RZ ;  /* 0x0000001f0b057819 */ /* 0x001fe200000006ff */
[----:B-1----:R-:W-:Y:S06]  /*e920*/  @!P0 BRA `(.L_x_304) ;  /* 0x0000000800008947 */ /* 0x002fec0003800000 */
.L_x_330:
[----:B------:R-:W1:Y:S01]  /*e930*/  SYNCS.PHASECHK.TRANS64.TRYWAIT P0, [R6+URZ], R5 ;  /* 0x00000005060075a7 */ /* 0x000e62000800017f */
[----:B------:R-:W-:-:S05]  /*e940*/  VIADD R0, R7, 0x1 ;  /* 0x0000000107007836 */ /* 0x000fca0000000000 */
[----:B------:R-:W-:-:S04]  /*e950*/  ISETP.NE.AND P1, PT, R0, 0x13, PT ;  /* 0x000000130000780c */ /* 0x000fc80003f25270 */
[----:B0-----:R-:W-:Y:S02]  /*e960*/  SEL R4, RZ, 0x1, P1 ;  /* 0x00000001ff047807 */ /* 0x001fe40000800000 */
[----:B------:R-:W-:Y:S02]  /*e970*/  SEL R3, R0, RZ, P1 ;  /* 0x000000ff00037207 */ /* 0x000fe40000800000 */
[----:B------:R-:W-:Y:S01]  /*e980*/  LOP3.LUT R0, R11, R4, RZ, 0x3c, !PT ;  /* 0x000000040b007212 */ /* 0x000fe200078e3cff */
[----:B-1----:R-:W-:Y:S06]  /*e990*/  @!P0 BRA `(.L_x_305) ;  /* 0x0000000400f88947 */ /* 0x002fec0003800000 */
.L_x_331:
[----:B------:R-:W-:Y:S01]  /*e9a0*/  IMAD R3, R3, 0x8, R2 ;  /* 0x0000000803037824 */ /* 0x000fe200078e0202 */
[----:B------:R-:W-:-:S07]  /*e9b0*/  SHF.L.U32 R0, R0, 0x1f, RZ ;  /* 0x0000001f00007819 */ /* 0x000fce00000006ff */
.L_x_306:
[----:B-1----:R1:W2:Y:S02]  /*e9c0*/  SYNCS.PHASECHK.TRANS64.TRYWAIT P0, [R3+URZ], R0 ;  /* 0x00000000030075a7 */ /* 0x0022a4000800017f */
[----:B--2---:R-:W-:Y:S05]  /*e9d0*/  @!P0 NANOSLEEP.SYNCS 0x989680 ;  /* 0x009896800000895d */ /* 0x004fea0003900000 */
[----:B------:R-:W2:Y:S02]  /*e9e0*/  @!P0 SYNCS.PHASECHK.TRANS64 P0, [R3+URZ], R0 ;  /* 0x00000000030085a7 */ /* 0x000ea4000800007f */
[----:B--2---:R-:W-:Y:S05]  /*e9f0*/  @!P0 BRA `(.L_x_306) ;  /* 0xfffffffc00f08947 */ /* 0x004fea000383ffff */
.L_x_286:
[----:B------:R-:W-:Y:S05]  /*ea00*/  BSYNC B0 ;  /* 0x0000000000007941 */ /* 0x000fea0003800000 */
.L_x_285:
[----:B------:R-:W-:Y:S05]  /*ea10*/  EXIT ;  /* 0x000000000000794d */ /* 0x000fea0003800000 */
.L_x_22:
[----:B-1----:R-:W-:-:S04]  /*ea20*/  IMAD.U32 R3, RZ, RZ, UR12 ;  /* 0x0000000cff037e24 */ /* 0x002fc8000f8e00ff */
[----:B------:R1:W2:Y:S03]  /*ea30*/  SYNCS.PHASECHK.TRANS64.TRYWAIT P0, [R3+URZ], R0 ;  /* 0x00000000030075a7 */ /* 0x0002a6000800017f */
[----:B--2---:R-:W-:Y:S05]  /*ea40*/  @!P0 NANOSLEEP.SYNCS 0x989680 ;  /* 0x009896800000895d */ /* 0x004fea0003900000 */
[----:B------:R-:W2:Y:S02]  /*ea50*/  @!P0 SYNCS.PHASECHK.TRANS64 P0, [R3+URZ], R0 ;  /* 0x00000000030085a7 */ /* 0x000ea4000800007f */
[----:B--2---:R-:W-:Y:S05]  /*ea60*/  @!P0 BRA `(.L_x_22) ;  /* 0xfffffffc00ec8947 */ /* 0x004fea000383ffff */
[----:B------:R-:W-:Y:S05]  /*ea70*/  BRA `(.L_x_21) ;  /* 0xffffff3000fc7947 */ /* 0x000fea000383ffff */
.L_x_28:
[----:B-1----:R-:W-:-:S04]  /*ea80*/  IMAD.U32 R228, RZ, RZ, UR14 ;  /* 0x0000000effe47e24 */ /* 0x002fc8000f8e00ff */
[----:B------:R1:W2:Y:S03]  /*ea90*/  SYNCS.PHASECHK.TRANS64.TRYWAIT P0, [R228+URZ], R227 ;  /* 0x000000e3e40075a7 */ /* 0x0002a6000800017f */
[----:B--2---:R-:W-:Y:S05]  /*eaa0*/  @!P0 NANOSLEEP.SYNCS 0x989680 ;  /* 0x009896800000895d */ /* 0x004fea0003900000 */
[----:B------:R-:W2:Y:S02]  /*eab0*/  @!P0 SYNCS.PHASECHK.TRANS64 P0, [R228+URZ], R227 ;  /* 0x000000e3e40085a7 */ /* 0x000ea4000800007f */
[----:B--2---:R-:W-:Y:S05]  /*eac0*/  @!P0 BRA `(.L_x_28) ;  /* 0xfffffffc00ec8947 */ /* 0x004fea000383ffff */
[----:B------:R-:W-:Y:S05]  /*ead0*/  BRA `(.L_x_27) ;  /* 0xffffff4400187947 */ /* 0x000fea000383ffff */
.L_x_273:
[----:B------:R-:W-:Y:S01]  /*eae0*/  BSSY B1, `(.L_x_307) ;  /* 0x0000006000017945 */ /* 0x000fe20003800000 */
[----:B------:R-:W-:-:S07]  /*eaf0*/  IMAD.MOV.U32 R2, RZ, RZ, -0x1 ;  /* 0xffffffffff027424 */ /* 0x000fce00078e00ff */
[----:B------:R-:W-:Y:S05]  /*eb00*/  WARPSYNC.COLLECTIVE R2, `(.L_x_308) ;  /* 0x00000000020c7348 */ /* 0x000fea0003c00000 */
[----:B------:R-:W-:Y:S02]  /*eb10*/  ELECT P0, UR62, PT ;  /* 0x00000000003e782f */ /* 0x000fe40003800000 */
[----:B------:R-:W-:Y:S01]  /*eb20*/  MOV R2, UR62 ;  /* 0x0000003e00027c02 */ /* 0x000fe20008000f00 */
[----:B------:R-:W-:Y:S10]  /*eb30*/  ENDCOLLECTIVE ;  /* 0x000000000000791b */ /* 0x000ff40003800000 */
.L_x_308:
[----:B------:R-:W-:Y:S05]  /*eb40*/  BSYNC B1 ;  /* 0x0000000000017941 */ /* 0x000fea0003800000 */
.L_x_307:
[----:B------:R-:W-:Y:S05]  /*eb50*/  BRA `(.L_x_309) ;  /* 0xffffffe400f07947 */ /* 0x000fea000383ffff */
.L_x_276:
[----:B0-----:R0:W2:Y:S02]  /*eb60*/  SYNCS.PHASECHK.TRANS64.TRYWAIT P0, [R13+URZ+0x98], R4 ;  /* 0x000098040d0075a7 */ /* 0x0010a4000800017f */
[----:B--2---:R-:W-:Y:S05]  /*eb70*/  @!P0 NANOSLEEP.SYNCS 0x989680 ;  /* 0x009896800000895d */ /* 0x004fea0003900000 */
[----:B------:R-:W2:Y:S02]  /*eb80*/  @!P0 SYNCS.PHASECHK.TRANS64 P0, [R13+URZ+0x98], R4 ;  /* 0x000098040d0085a7 */ /* 0x000ea4000800007f */
[----:B--2---:R-:W-:Y:S05]  /*eb90*/  @!P0 BRA `(.L_x_276) ;  /* 0xfffffffc00f08947 */ /* 0x004fea000383ffff */
[----:B------:R-:W-:Y:S05]  /*eba0*/  BRA `(.L_x_310) ;  /* 0xffffffe800307947 */ /* 0x000fea000383ffff */
.L_x_284:
[----:B------:R-:W-:Y:S01]  /*ebb0*/  BSSY B0, `(.L_x_311) ;  /* 0x0000006000007945 */ /* 0x000fe20003800000 */
[----:B------:R-:W-:-:S07]  /*ebc0*/  IMAD.MOV.U32 R2, RZ, RZ, -0x1 ;  /* 0xffffffffff027424 */ /* 0x000fce00078e00ff */
[----:B------:R-:W-:Y:S05]  /*ebd0*/  WARPSYNC.COLLECTIVE R2, `(.L_x_312) ;  /* 0x00000000020c7348 */ /* 0x000fea0003c00000 */
[----:B------:R-:W-:Y:S02]  /*ebe0*/  ELECT P0, UR62, PT ;  /* 0x00000000003e782f */ /* 0x000fe40003800000 */
[----:B------:R-:W-:Y:S01]  /*ebf0*/  MOV R2, UR62 ;  /* 0x0000003e00027c02 */ /* 0x000fe20008000f00 */
[----:B------:R-:W-:Y:S10]  /*ec00*/  ENDCOLLECTIVE ;  /* 0x000000000000791b */ /* 0x000ff40003800000 */
.L_x_312:
[----:B------:R-:W-:Y:S05]  /*ec10*/  BSYNC B0 ;  /* 0x0000000000007941 */ /* 0x000fea0003800000 */
.L_x_311:
[----:B------:R-:W-:Y:S05]  /*ec20*/  BRA `(.L_x_313) ;  /* 0xfffffff000a87947 */ /* 0x000fea000383ffff */
.L_x_288:
[----:B0-----:R0:W1:Y:S02]  /*ec30*/  SYNCS.PHASECHK.TRANS64.TRYWAIT P0, [R7+URZ], R4 ;  /* 0x00000004070075a7 */ /* 0x001064000800017f */
[----:B-1----:R-:W-:Y:S05]  /*ec40*/  @!P0 NANOSLEEP.SYNCS 0x989680 ;  /* 0x009896800000895d */ /* 0x002fea0003900000 */
[----:B------:R-:W1:Y:S02]  /*ec50*/  @!P0 SYNCS.PHASECHK.TRANS64 P0, [R7+URZ], R4 ;  /* 0x00000004070085a7 */ /* 0x000e64000800007f */
[----:B-1----:R-:W-:Y:S05]  /*ec60*/  @!P0 BRA `(.L_x_288) ;  /* 0xfffffffc00f08947 */ /* 0x002fea000383ffff */
[----:B------:R-:W-:Y:S05]  /*ec70*/  BRA `(.L_x_314) ;  /* 0xfffffff000ec7947 */ /* 0x000fea000383ffff */
.L_x_289:
[----:B0-----:R0:W1:Y:S02]  /*ec80*/  SYNCS.PHASECHK.TRANS64.TRYWAIT P0, [R8+URZ], R5 ;  /* 0x00000005080075a7 */ /* 0x001064000800017f */
[----:B-1----:R-:W-:Y:S05]  /*ec90*/  @!P0 NANOSLEEP.SYNCS 0x989680 ;  /* 0x009896800000895d */ /* 0x002fea0003900000 */
[----:B------:R-:W1:Y:S02]  /*eca0*/  @!P0 SYNCS.PHASECHK.TRANS64 P0, [R8+URZ], R5 ;  /* 0x00000005080085a7 */ /* 0x000e64000800007f */
[----:B-1----:R-:W-:Y:S05]  /*ecb0*/  @!P0 BRA `(.L_x_289) ;  /* 0xfffffffc00f08947 */ /* 0x002fea000383ffff */
[----:B------:R-:W-:Y:S05]  /*ecc0*/  BRA `(.L_x_315) ;  /* 0xfffffff000fc7947 */ /* 0x000fea000383ffff */
.L_x_290:
[----:B0-----:R0:W1:Y:S02]  /*ecd0*/  SYNCS.PHASECHK.TRANS64.TRYWAIT P0, [R9+URZ], R4 ;  /* 0x00000004090075a7 */ /* 0x001064000800017f */
[----:B-1----:R-:W-:Y:S05]  /*ece0*/  @!P0 NANOSLEEP.SYNCS 0x989680 ;  /* 0x009896800000895d */ /* 0x002fea0003900000 */
[----:B------:R-:W1:Y:S02]  /*ecf0*/  @!P0 SYNCS.PHASECHK.TRANS64 P0, [R9+URZ], R4 ;  /* 0x00000004090085a7 */ /* 0x000e64000800007f */
[----:B-1----:R-:W-:Y:S05]  /*ed00*/  @!P0 BRA `(.L_x_290) ;  /* 0xfffffffc00f08947 */ /* 0x002fea000383ffff */
[----:B------:R-:W-:Y:S05]  /*ed10*/  BRA `(.L_x_316) ;  /* 0xfffffff4000c7947 */ /* 0x000fea000383ffff */
.L_x_291:
[----:B0-----:R0:W1:Y:S02]  /*ed20*/  SYNCS.PHASECHK.TRANS64.TRYWAIT P0, [R8+URZ], R5 ;  /* 0x00000005080075a7 */ /* 0x001064000800017f */
[----:B-1----:R-:W-:Y:S05]  /*ed30*/  @!P0 NANOSLEEP.SYNCS 0x989680 ;  /* 0x009896800000895d */ /* 0x002fea0003900000 */
[----:B------:R-:W1:Y:S02]  /*ed40*/  @!P0 SYNCS.PHASECHK.TRANS64 P0, [R8+URZ], R5 ;  /* 0x00000005080085a7 */ /* 0x000e64000800007f */
[----:B-1----:R-:W-:Y:S05]  /*ed50*/  @!P0 BRA `(.L_x_291) ;  /* 0xfffffffc00f08947 */ /* 0x002fea000383ffff */
[----:B------:R-:W-:Y:S05]  /*ed60*/  BRA `(.L_x_317) ;  /* 0xfffffff4001c7947 */ /* 0x000fea000383ffff */
.L_x_292:
[----:B0-----:R0:W1:Y:S02]  /*ed70*/  SYNCS.PHASECHK.TRANS64.TRYWAIT P0, [R9+URZ], R4 ;  /* 0x00000004090075a7 */ /* 0x001064000800017f */
[----:B-1----:R-:W-:Y:S05]  /*ed80*/  @!P0 NANOSLEEP.SYNCS 0x989680 ;  /* 0x009896800000895d */ /* 0x002fea0003900000 */
[----:B------:R-:W1:Y:S02]  /*ed90*/  @!P0 SYNCS.PHASECHK.TRANS64 P0, [R9+URZ], R4 ;  /* 0x00000004090085a7 */ /* 0x000e64000800007f */
[----:B-1----:R-:W-:Y:S05]  /*eda0*/  @!P0 BRA `(.L_x_292) ;  /* 0xfffffffc00f08947 */ /* 0x002fea000383ffff */
[----:B------:R-:W-:Y:S05]  /*edb0*/  BRA `(.L_x_318) ;  /* 0xfffffff4002c7947 */ /* 0x000fea000383ffff */
.L_x_293:
[----:B0-----:R0:W1:Y:S02]  /*edc0*/  SYNCS.PHASECHK.TRANS64.TRYWAIT P0, [R8+URZ], R5 ;  /* 0x00000005080075a7 */ /* 0x001064000800017f */
[----:B-1----:R-:W-:Y:S05]  /*edd0*/  @!P0 NANOSLEEP.SYNCS 0x989680 ;  /* 0x009896800000895d */ /* 0x002fea0003900000 */
[----:B------:R-:W1:Y:S02]  /*ede0*/  @!P0 SYNCS.PHASECHK.TRANS64 P0, [R8+URZ], R5 ;  /* 0x00000005080085a7 */ /* 0x000e64000800007f */
[----:B-1----:R-:W-:Y:S05]  /*edf0*/  @!P0 BRA `(.L_x_293) ;  /* 0xfffffffc00f08947 */ /* 0x002fea000383ffff */
[----:B------:R-:W-:Y:S05]  /*ee00*/  BRA `(.L_x_319) ;  /* 0xfffffff4003c7947 */ /* 0x000fea000383ffff */
.L_x_294:
[----:B0-----:R0:W1:Y:S02]  /*ee10*/  SYNCS.PHASECHK.TRANS64.TRYWAIT P0, [R9+URZ], R4 ;  /* 0x00000004090075a7 */ /* 0x001064000800017f */
[----:B-1----:R-:W-:Y:S05]  /*ee20*/  @!P0 NANOSLEEP.SYNCS 0x989680 ;  /* 0x009896800000895d */ /* 0x002fea0003900000 */
[----:B------:R-:W1:Y:S02]  /*ee30*/  @!P0 SYNCS.PHASECHK.TRANS64 P0, [R9+URZ], R4 ;  /* 0x00000004090085a7 */ /* 0x000e64000800007f */
[----:B-1----:R-:W-:Y:S05]  /*ee40*/  @!P0 BRA `(.L_x_294) ;  /* 0xfffffffc00f08947 */ /* 0x002fea000383ffff */
[----:B------:R-:W-:Y:S05]  /*ee50*/  BRA `(.L_x_320) ;  /* 0xfffffff4004c7947 */ /* 0x000fea000383ffff */
.L_x_295:
[----:B0-----:R0:W1:Y:S02]  /*ee60*/  SYNCS.PHASECHK.TRANS64.TRYWAIT P0, [R8+URZ], R5 ;  /* 0x00000005080075a7 */ /* 0x001064000800017f */
[----:B-1----:R-:W-:Y:S05]  /*ee70*/  @!P0 NANOSLEEP.SYNCS 0x989680 ;  /* 0x009896800000895d */ /* 0x002fea0003900000 */
[----:B------:R-:W1:Y:S02]  /*ee80*/  @!P0 SYNCS.PHASECHK.TRANS64 P0, [R8+URZ], R5 ;  /* 0x00000005080085a7 */ /* 0x000e64000800007f */
[----:B-1----:R-:W-:Y:S05]  /*ee90*/  @!P0 BRA `(.L_x_295) ;  /* 0xfffffffc00f08947 */ /* 0x002fea000383ffff */
[----:B------:R-:W-:Y:S05]  /*eea0*/  BRA `(.L_x_321) ;  /* 0xfffffff4005c7947 */ /* 0x000fea000383ffff */
.L_x_296:
[----:B0-----:R0:W1:Y:S02]  /*eeb0*/  SYNCS.PHASECHK.TRANS64.TRYWAIT P0, [R9+URZ], R4 ;  /* 0x00000004090075a7 */ /* 0x001064000800017f */
[----:B-1----:R-:W-:Y:S05]  /*eec0*/  @!P0 NANOSLEEP.SYNCS 0x989680 ;  /* 0x009896800000895d */ /* 0x002fea0003900000 */
[----:B------:R-:W1:Y:S02]  /*eed0*/  @!P0 SYNCS.PHASECHK.TRANS64 P0, [R9+URZ], R4 ;  /* 0x00000004090085a7 */ /* 0x000e64000800007f */
[----:B-1----:R-:W-:Y:S05]  /*eee0*/  @!P0 BRA `(.L_x_296) ;  /* 0xfffffffc00f08947 */ /* 0x002fea000383ffff */
[----:B------:R-:W-:Y:S05]  /*eef0*/  BRA `(.L_x_322) ;  /* 0xfffffff4006c7947 */ /* 0x000fea000383ffff */
.L_x_297:
[----:B0-----:R0:W1:Y:S02]  /*ef00*/  SYNCS.PHASECHK.TRANS64.TRYWAIT P0, [R8+URZ], R5 ;  /* 0x00000005080075a7 */ /* 0x001064000800017f */
[----:B-1----:R-:W-:Y:S05]  /*ef10*/  @!P0 NANOSLEEP.SYNCS 0x989680 ;  /* 0x009896800000895d */ /* 0x002fea0003900000 */
[----:B------:R-:W1:Y:S02]  /*ef20*/  @!P0 SYNCS.PHASECHK.TRANS64 P0, [R8+URZ], R5 ;  /* 0x00000005080085a7 */ /* 0x000e64000800007f */
[----:B-1----:R-:W-:Y:S05]  /*ef30*/  @!P0 BRA `(.L_x_297) ;  /* 0xfffffffc00f08947 */ /* 0x002fea000383ffff */
[----:B------:R-:W-:Y:S05]  /*ef40*/  BRA `(.L_x_323) ;  /* 0xfffffff4007c7947 */ /* 0x000fea000383ffff */
.L_x_298:
[----:B0-----:R0:W1:Y:S02]  /*ef50*/  SYNCS.PHASECHK.TRANS64.TRYWAIT P0, [R9+URZ], R4 ;  /* 0x00000004090075a7 */ /* 0x001064000800017f */
[----:B-1----:R-:W-:Y:S05]  /*ef60*/  @!P0 NANOSLEEP.SYNCS 0x989680 ;  /* 0x009896800000895d */ /* 0x002fea0003900000 */
[----:B------:R-:W1:Y:S02]  /*ef70*/  @!P0 SYNCS.PHASECHK.TRANS64 P0, [R9+URZ], R4 ;  /* 0x00000004090085a7 */ /* 0x000e64000800007f */
[----:B-1----:R-:W-:Y:S05]  /*ef80*/  @!P0 BRA `(.L_x_298) ;  /* 0xfffffffc00f08947 */ /* 0x002fea000383ffff */
[----:B------:R-:W-:Y:S05]  /*ef90*/  BRA `(.L_x_324) ;  /* 0xfffffff4008c7947 */ /* 0x000fea000383ffff */
.L_x_299:
[----:B0-----:R0:W1:Y:S02]  /*efa0*/  SYNCS.PHASECHK.TRANS64.TRYWAIT P0, [R8+URZ], R5 ;  /* 0x00000005080075a7 */ /* 0x001064000800017f */
[----:B-1----:R-:W-:Y:S05]  /*efb0*/  @!P0 NANOSLEEP.SYNCS 0x989680 ;  /* 0x009896800000895d */ /* 0x002fea0003900000 */
[----:B------:R-:W1:Y:S02]  /*efc0*/  @!P0 SYNCS.PHASECHK.TRANS64 P0, [R8+URZ], R5 ;  /* 0x00000005080085a7 */ /* 0x000e64000800007f */
[----:B-1----:R-:W-:Y:S05]  /*efd0*/  @!P0 BRA `(.L_x_299) ;  /* 0xfffffffc00f08947 */ /* 0x002fea000383ffff */
[----:B------:R-:W-:Y:S05]  /*efe0*/  BRA `(.L_x_325) ;  /* 0xfffffff4009c7947 */ /* 0x000fea000383ffff */
.L_x_300:
[----:B0-----:R0:W1:Y:S02]  /*eff0*/  SYNCS.PHASECHK.TRANS64.TRYWAIT P0, [R9+URZ], R4 ;  /* 0x00000004090075a7 */ /* 0x001064000800017f */
[----:B-1----:R-:W-:Y:S05]  /*f000*/  @!P0 NANOSLEEP.SYNCS 0x989680 ;  /* 0x009896800000895d */ /* 0x002fea0003900000 */
[----:B------:R-:W1:Y:S02]  /*f010*/  @!P0 SYNCS.PHASECHK.TRANS64 P0, [R9+URZ], R4 ;  /* 0x00000004090085a7 */ /* 0x000e64000800007f */
[----:B-1----:R-:W-:Y:S05]  /*f020*/  @!P0 BRA `(.L_x_300) ;  /* 0xfffffffc00f08947 */ /* 0x002fea000383ffff */
[----:B------:R-:W-:Y:S05]  /*f030*/  BRA `(.L_x_326) ;  /* 0xfffffff400ac7947 */ /* 0x000fea000383ffff */
.L_x_301:
[----:B0-----:R0:W1:Y:S02]  /*f040*/  SYNCS.PHASECHK.TRANS64.TRYWAIT P0, [R8+URZ], R5 ;  /* 0x00000005080075a7 */ /* 0x001064000800017f */
[----:B-1----:R-:W-:Y:S05]  /*f050*/  @!P0 NANOSLEEP.SYNCS 0x989680 ;  /* 0x009896800000895d */ /* 0x002fea0003900000 */
[----:B------:R-:W1:Y:S02]  /*f060*/  @!P0 SYNCS.PHASECHK.TRANS64 P0, [R8+URZ], R5 ;  /* 0x00000005080085a7 */ /* 0x000e64000800007f */
[----:B-1----:R-:W-:Y:S05]  /*f070*/  @!P0 BRA `(.L_x_301) ;  /* 0xfffffffc00f08947 */ /* 0x002fea000383ffff */
[----:B------:R-:W-:Y:S05]  /*f080*/  BRA `(.L_x_327) ;  /* 0xfffffff400bc7947 */ /* 0x000fea000383ffff */
.L_x_302:
[----:B0-----:R0:W1:Y:S02]  /*f090*/  SYNCS.PHASECHK.TRANS64.TRYWAIT P0, [R9+URZ], R4 ;  /* 0x00000004090075a7 */ /* 0x001064000800017f */
[----:B-1----:R-:W-:Y:S05]  /*f0a0*/  @!P0 NANOSLEEP.SYNCS 0x989680 ;  /* 0x009896800000895d */ /* 0x002fea0003900000 */
[----:B------:R-:W1:Y:S02]  /*f0b0*/  @!P0 SYNCS.PHASECHK.TRANS64 P0, [R9+URZ], R4 ;  /* 0x00000004090085a7 */ /* 0x000e64000800007f */
[----:B-1----:R-:W-:Y:S05]  /*f0c0*/  @!P0 BRA `(.L_x_302) ;  /* 0xfffffffc00f08947 */ /* 0x002fea000383ffff */
[----:B------:R-:W-:Y:S05]  /*f0d0*/  BRA `(.L_x_328) ;  /* 0xfffffff400cc7947 */ /* 0x000fea000383ffff */
.L_x_303:
[----:B0-----:R0:W1:Y:S02]  /*f0e0*/  SYNCS.PHASECHK.TRANS64.TRYWAIT P0, [R8+URZ], R5 ;  /* 0x00000005080075a7 */ /* 0x001064000800017f */
[----:B-1----:R-:W-:Y:S05]  /*f0f0*/  @!P0 NANOSLEEP.SYNCS 0x989680 ;  /* 0x009896800000895d */ /* 0x002fea0003900000 */
[----:B------:R-:W1:Y:S02]  /*f100*/  @!P0 SYNCS.PHASECHK.TRANS64 P0, [R8+URZ], R5 ;  /* 0x00000005080085a7 */ /* 0x000e64000800007f */
[----:B-1----:R-:W-:Y:S05]  /*f110*/  @!P0 BRA `(.L_x_303) ;  /* 0xfffffffc00f08947 */ /* 0x002fea000383ffff */
[----:B------:R-:W-:Y:S05]  /*f120*/  BRA `(.L_x_329) ;  /* 0xfffffff400dc7947 */ /* 0x000fea000383ffff */
.L_x_304:
[----:B0-----:R0:W1:Y:S02]  /*f130*/  SYNCS.PHASECHK.TRANS64.TRYWAIT P0, [R9+URZ], R4 ;  /* 0x00000004090075a7 */ /* 0x001064000800017f */
[----:B-1----:R-:W-:Y:S05]  /*f140*/  @!P0 NANOSLEEP.SYNCS 0x989680 ;  /* 0x009896800000895d */ /* 0x002fea0003900000 */
[----:B------:R-:W1:Y:S02]  /*f150*/  @!P0 SYNCS.PHASECHK.TRANS64 P0, [R9+URZ], R4 ;  /* 0x00000004090085a7 */ /* 0x000e64000800007f */
[----:B-1----:R-:W-:Y:S05]  /*f160*/  @!P0 BRA `(.L_x_304) ;  /* 0xfffffffc00f08947 */ /* 0x002fea000383ffff */
[----:B------:R-:W-:Y:S05]  /*f170*/  BRA `(.L_x_330) ;  /* 0xfffffff400ec7947 */ /* 0x000fea000383ffff */
.L_x_305:
[----:B0-----:R0:W1:Y:S02]  /*f180*/  SYNCS.PHASECHK.TRANS64.TRYWAIT P0, [R6+URZ], R5 ;  /* 0x00000005060075a7 */ /* 0x001064000800017f */
[----:B-1----:R-:W-:Y:S05]  /*f190*/  @!P0 NANOSLEEP.SYNCS 0x989680 ;  /* 0x009896800000895d */ /* 0x002fea0003900000 */
[----:B------:R-:W1:Y:S02]  /*f1a0*/  @!P0 SYNCS.PHASECHK.TRANS64 P0, [R6+URZ], R5 ;  /* 0x00000005060085a7 */ /* 0x000e64000800007f */
[----:B-1----:R-:W-:Y:S05]  /*f1b0*/  @!P0 BRA `(.L_x_305) ;  /* 0xfffffffc00f08947 */ /* 0x002fea000383ffff */
[----:B------:R-:W-:Y:S05]  /*f1c0*/  BRA `(.L_x_331) ;  /* 0xfffffff400f47947 */ /* 0x000fea000383ffff */
.L_x_332:
[----:B------:R-:W-:-:S00]  /*f1d0*/  BRA `(.L_x_332) ;  /* 0xfffffffc00fc7947 */ /* 0x000fc0000383ffff */
[----:B------:R-:W-:-:S00]  /*f1e0*/  NOP ;  /* 0x0000000000007918 */ /* 0x000fc00000000000 */
        /* <DEDUP_REMOVED lines=9> */
.L_x_333:


//--------------------- .nv.shared._ZN7cutlass13device_kernelINS_4gemm6kernel13GemmUniversalIN4cute5tupleIJiiiiEEENS1_10collective13CollectiveMmaINS1_37MainloopSm90TmaGmmaWarpSpecializedFP8ILi19ENS5_IJNS4_1CILi2EEENSA_ILi1EEESC_EEENS1_35KernelTmaWarpSpecializedCooperativeEEENS5_IJNSA_ILi256EEENSA_ILi112EEENSA_ILi32EEEEEENS_12float_e4m3_tENS5_IJlSC_lEEESK_SL_NS4_8TiledMMAINS4_8MMA_AtomIJNS4_4SM904GMMA30MMA_64x16x32_F32E4M3E4M3_SS_TNILNSP_7ScaleInE1ELSR_1EEEEEENS4_6LayoutISD_NS5_IJSC_NSA_ILi0EEESV_EEEEENS5_IJNS4_10UnderscoreESY_SY_EEEEENS4_13SM90_TMA_LOADENS4_14ComposedLayoutINS4_7SwizzleILi1ELi4ELi3EEENS4_18smem_ptr_flag_bitsILi8EEENSU_INS5_IJNSA_ILi8EEESI_EEENS5_IJSI_SC_EEEEEEEvNS4_8identityENS4_23SM90_TMA_LOAD_MULTICASTES1B_vS1C_EENS_8epilogue10collective6detail29Sm90TmaWarpSpecializedAdapterINS1G_15DefaultEpilogueISK_SL_SL_NS1F_6thread17LinearCombinationISK_Li1EffLNS1K_9ScaleType4KindE0ELNS_15FloatRoundStyleE2ESK_EENS1_15EpilogueDefaultEEEEEvvEEEEvNT_6ParamsE --------------------------
	.section	.nv.shared._ZN7cutlass13device_kernelINS_4gemm6kernel13GemmUniversalIN4cute5tupleIJiiiiEEENS1_10collective13CollectiveMmaINS1_37MainloopSm90TmaGmmaWarpSpecializedFP8ILi19ENS5_IJNS4_1CILi2EEENSA_ILi1EEESC_EEENS1_35KernelTmaWarpSpecializedCooperativeEEENS5_IJNSA_ILi256EEENSA_ILi112EEENSA_ILi32EEEEEENS_12float_e4m3_tENS5_IJlSC_lEEESK_SL_NS4_8TiledMMAINS4_8MMA_AtomIJNS4_4SM904GMMA30MMA_64x16x32_F32E4M3E4M3_SS_TNILNSP_7ScaleInE1ELSR_1EEEEEENS4_6LayoutISD_NS5_IJSC_NSA_ILi0EEESV_EEEEENS5_IJNS4_10UnderscoreESY_SY_EEEEENS4_13SM90_TMA_LOADENS4_14ComposedLayoutINS4_7SwizzleILi1ELi4ELi3EEENS4_18smem_ptr_flag_bitsILi8EEENSU_INS5_IJNSA_ILi8EEESI_EEENS5_IJSI_SC_EEEEEEEvNS4_8identityENS4_23SM90_TMA_LOAD_MULTICASTES1B_vS1C_EENS_8epilogue10collective6detail29Sm90TmaWarpSpecializedAdapterINS1G_15DefaultEpilogueISK_SL_SL_NS1F_6thread17LinearCombinationISK_Li1EffLNS1K_9ScaleType4KindE0ELNS_15FloatRoundStyleE2ESK_EENS1_15EpilogueDefaultEEEEEvvEEEEvNT_6ParamsE,"aw",@nobits
	.sectionflags	@""
	.align	16
	.zero		1024


//--------------------- .nv.shared.reserved.0     --------------------------
	.section	.nv.shared.reserved.0,"aw",@nobits
	.weak		__nv_reservedSMEM_offset_0_alias
	.size		__nv_reservedSMEM_offset_0_alias, 0, 0
	.other		__nv_reservedSMEM_offset_0_alias,@"STO_CUDA_RESERVED_SHARED STV_DEFAULT"
__nv_reservedSMEM_offset_0_alias:
	.zero		0


//--------------------- .nv.global                --------------------------
	.section	.nv.global,"aw",@nobits
.nv.global:
	.type		_ZN40_INTERNAL_1c7c8243_4_k_cu_40231ee3_148864cute1_E,@object
	.size		_ZN40_INTERNAL_1c7c8243_4_k_cu_40231ee3_148864cute1_E,(_ZN40_INTERNAL_1c7c8243_4_k_cu_40231ee3_148864cuda3std3__45__cpo6cbeginE - _ZN40_INTERNAL_1c7c8243_4_k_cu_40231ee3_148864cute1_E)
_ZN40_INTERNAL_1c7c8243_4_k_cu_40231ee3_148864cute1_E:
	.zero		1
	.type		_ZN40_INTERNAL_1c7c8243_4_k_cu_40231ee3_148864cuda3std3__45__cpo6cbeginE,@object
	.size		_ZN40_INTERNAL_1c7c8243_4_k_cu_40231ee3_148864cuda3std3__45__cpo6cbeginE,(_ZN40_INTERNAL_1c7c8243_4_k_cu_40231ee3_148864cuda3std3__48in_placeE - _ZN40_INTERNAL_1c7c8243_4_k_cu_40231ee3_148864cuda3std3__45__cpo6cbeginE)
_ZN40_INTERNAL_1c7c8243_4_k_cu_40231ee3_148864cuda3std3__45__cpo6cbeginE:
	.zero		1
	.type		_ZN40_INTERNAL_1c7c8243_4_k_cu_40231ee3_148864cuda3std3__48in_placeE,@object
	.size		_ZN40_INTERNAL_1c7c8243_4_k_cu_40231ee3_148864cuda3std3__48in_placeE,(_ZN40_INTERNAL_1c7c8243_4_k_cu_40231ee3_148864cuda3std6ranges3__45__cpo9iter_moveE - _ZN40_INTERNAL_1c7c8243_4_k_cu_40231ee3_148864cuda3std3__48in_placeE)
_ZN40_INTERNAL_1c7c8243_4_k_cu_40231ee3_148864cuda3std3__48in_placeE:
	.zero		1
	.type		_ZN40_INTERNAL_1c7c8243_4_k_cu_40231ee3_148864cuda3std6ranges3__45__cpo9iter_moveE,@object
	.size		_ZN40_INTERNAL_1c7c8243_4_k_cu_40231ee3_148864cuda3std6ranges3__45__cpo9iter_moveE,(_ZN40_INTERNAL_1c7c8243_4_k_cu_40231ee3_148864cuda3std3__45__cpo5beginE - _ZN40_INTERNAL_1c7c8243_4_k_cu_40231ee3_148864cuda3std6ranges3__45__cpo9iter_moveE)
_ZN40_INTERNAL_1c7c8243_4_k_cu_40231ee3_148864cuda3std6ranges3__45__cpo9iter_moveE:
	.zero		1
	.type		_ZN40_INTERNAL_1c7c8243_4_k_cu_40231ee3_148864cuda3std3__45__cpo5beginE,@object
	.size		_ZN40_INTERNAL_1c7c8243_4_k_cu_40231ee3_148864cuda3std3__45__cpo5beginE,(_ZN40_INTERNAL_1c7c8243_4_k_cu_40231ee3_148864cuda3std3__442_GLOBAL__N__1c7c8243_4_k_cu_40231ee3_148866ignoreE - _ZN40_INTERNAL_1c7c8243_4_k_cu_40231ee3_148864cuda3std3__45__cpo5beginE)
_ZN40_INTERNAL_1c7c8243_4_k_cu_40231ee3_148864cuda3std3__45__cpo5beginE:
	.zero		1
	.type		_ZN40_INTERNAL_1c7c8243_4_k_cu_40231ee3_148864cuda3std3__442_GLOBAL__N__1c7c8243_4_k_cu_40231ee3_148866ignoreE,@object
	.size		_ZN40_INTERNAL_1c7c8243_4_k_cu_40231ee3_148864cuda3std3__442_GLOBAL__N__1c7c8243_4_k_cu_40231ee3_148866ignoreE,(_ZN40_INTERNAL_1c7c8243_4_k_cu_40231ee3_148864cute7productE - _ZN40_INTERNAL_1c7c8243_4_k_cu_40231ee3_148864cuda3std3__442_GLOBAL__N__1c7c8243_4_k_cu_40231ee3_148866ignoreE)
_ZN40_INTERNAL_1c7c8243_4_k_cu_40231ee3_148864cuda3std3__442_GLOBAL__N__1c7c8243_4_k_cu_40231ee3_148866ignoreE:
	.zero		1
	.type		_ZN40_INTERNAL_1c7c8243_4_k_cu_40231ee3_148864cute7productE,@object
	.size		_ZN40_INTERNAL_1c7c8243_4_k_cu_40231ee3_148864cute7productE,(_ZN40_INTERNAL_1c7c8243_4_k_cu_40231ee3_148864cuda3std3__45__cpo3endE - _ZN40_INTERNAL_1c7c8243_4_k_cu_40231ee3_148864cute7productE)
_ZN40_INTERNAL_1c7c8243_4_k_cu_40231ee3_148864cute7productE:
	.zero		1
	.type		_ZN40_INTERNAL_1c7c8243_4_k_cu_40231ee3_148864cuda3std3__45__cpo3endE,@object
	.size		_ZN40_INTERNAL_1c7c8243_4_k_cu_40231ee3_148864cuda3std3__45__cpo3endE,(_ZN40_INTERNAL_1c7c8243_4_k_cu_40231ee3_148864cuda3std3__419piecewise_constructE - _ZN40_INTERNAL_1c7c8243_4_k_cu_40231ee3_148864cuda3std3__45__cpo3endE)
_ZN40_INTERNAL_1c7c8243_4_k_cu_40231ee3_148864cuda3std3__45__cpo3endE:
	.zero		1
	.type		_ZN40_INTERNAL_1c7c8243_4_k_cu_40231ee3_148864cuda3std3__419piecewise_constructE,@object
	.size		_ZN40_INTERNAL_1c7c8243_4_k_cu_40231ee3_148864cuda3std3__419piecewise_constructE,(_ZN40_INTERNAL_1c7c8243_4_k_cu_40231ee3_148864cuda3std3__45__cpo4cendE - _ZN40_INTERNAL_1c7c8243_4_k_cu_40231ee3_148864cuda3std3__419piecewise_constructE)
_ZN40_INTERNAL_1c7c8243_4_k_cu_40231ee3_148864cuda3std3__419piecewise_constructE:
	.zero		1
	.type		_ZN40_INTERNAL_1c7c8243_4_k_cu_40231ee3_148864cuda3std3__45__cpo4cendE,@object
	.size		_ZN40_INTERNAL_1c7c8243_4_k_cu_40231ee3_148864cuda3std3__45__cpo4cendE,(_ZN40_INTERNAL_1c7c8243_4_k_cu_40231ee3_148864cuda3std6ranges3__45__cpo4swapE - _ZN40_INTERNAL_1c7c8243_4_k_cu_40231ee3_148864cuda3std3__45__cpo4cendE)
_ZN40_INTERNAL_1c7c8243_4_k_cu_40231ee3_148864cuda3std3__45__cpo4cendE:
	.zero		1
	.type		_ZN40_INTERNAL_1c7c8243_4_k_cu_40231ee3_148864cuda3std6ranges3__45__cpo4swapE,@object
	.size		_ZN40_INTERNAL_1c7c8243_4_k_cu_40231ee3_148864cuda3std6ranges3__45__cpo4swapE,(.L_7 - _ZN40_INTERNAL_1c7c8243_4_k_cu_40231ee3_148864cuda3std6ranges3__45__cpo4swapE)
_ZN40_INTERNAL_1c7c8243_4_k_cu_40231ee3_148864cuda3std6ranges3__45__cpo4swapE:
	.zero		1
.L_7:


//--------------------- .nv.constant0._ZN7cutlass13device_kernelINS_4gemm6kernel13GemmUniversalIN4cute5tupleIJiiiiEEENS1_10collective13CollectiveMmaINS1_37MainloopSm90TmaGmmaWarpSpecializedFP8ILi19ENS5_IJNS4_1CILi2EEENSA_ILi1EEESC_EEENS1_35KernelTmaWarpSpecializedCooperativeEEENS5_IJNSA_ILi256EEENSA_ILi112EEENSA_ILi32EEEEEENS_12float_e4m3_tENS5_IJlSC_lEEESK_SL_NS4_8TiledMMAINS4_8MMA_AtomIJNS4_4SM904GMMA30MMA_64x16x32_F32E4M3E4M3_SS_TNILNSP_7ScaleInE1ELSR_1EEEEEENS4_6LayoutISD_NS5_IJSC_NSA_ILi0EEESV_EEEEENS5_IJNS4_10UnderscoreESY_SY_EEEEENS4_13SM90_TMA_LOADENS4_14ComposedLayoutINS4_7SwizzleILi1ELi4ELi3EEENS4_18smem_ptr_flag_bitsILi8EEENSU_INS5_IJNSA_ILi8EEESI_EEENS5_IJSI_SC_EEEEEEEvNS4_8identityENS4_23SM90_TMA_LOAD_MULTICASTES1B_vS1C_EENS_8epilogue10collective6detail29Sm90TmaWarpSpecializedAdapterINS1G_15DefaultEpilogueISK_SL_SL_NS1F_6thread17LinearCombinationISK_Li1EffLNS1K_9ScaleType4KindE0ELNS_15FloatRoundStyleE2ESK_EENS1_15EpilogueDefaultEEEEEvvEEEEvNT_6ParamsE --------------------------
	.section	.nv.constant0._ZN7cutlass13device_kernelINS_4gemm6kernel13GemmUniversalIN4cute5tupleIJiiiiEEENS1_10collective13CollectiveMmaINS1_37MainloopSm90TmaGmmaWarpSpecializedFP8ILi19ENS5_IJNS4_1CILi2EEENSA_ILi1EEESC_EEENS1_35KernelTmaWarpSpecializedCooperativeEEENS5_IJNSA_ILi256EEENSA_ILi112EEENSA_ILi32EEEEEENS_12float_e4m3_tENS5_IJlSC_lEEESK_SL_NS4_8TiledMMAINS4_8MMA_AtomIJNS4_4SM904GMMA30MMA_64x16x32_F32E4M3E4M3_SS_TNILNSP_7ScaleInE1ELSR_1EEEEEENS4_6LayoutISD_NS5_IJSC_NSA_ILi0EEESV_EEEEENS5_IJNS4_10UnderscoreESY_SY_EEEEENS4_13SM90_TMA_LOADENS4_14ComposedLayoutINS4_7SwizzleILi1ELi4ELi3EEENS4_18smem_ptr_flag_bitsILi8EEENSU_INS5_IJNSA_ILi8EEESI_EEENS5_IJSI_SC_EEEEEEEvNS4_8identityENS4_23SM90_TMA_LOAD_MULTICASTES1B_vS1C_EENS_8epilogue10collective6detail29Sm90TmaWarpSpecializedAdapterINS1G_15DefaultEpilogueISK_SL_SL_NS1F_6thread17LinearCombinationISK_Li1EffLNS1K_9ScaleType4KindE0ELNS_15FloatRoundStyleE2ESK_EENS1_15EpilogueDefaultEEEEEvvEEEEvNT_6ParamsE,"a",@progbits
	.sectionflags	@""
	.align	4
.nv.constant0._ZN7cutlass13device_kernelINS_4gemm6kernel13GemmUniversalIN4cute5tupleIJiiiiEEENS1_10collective13CollectiveMmaINS1_37MainloopSm90TmaGmmaWarpSpecializedFP8ILi19ENS5_IJNS4_1CILi2EEENSA_ILi1EEESC_EEENS1_35KernelTmaWarpSpecializedCooperativeEEENS5_IJNSA_ILi256EEENSA_ILi112EEENSA_ILi32EEEEEENS_12float_e4m3_tENS5_IJlSC_lEEESK_SL_NS4_8TiledMMAINS4_8MMA_AtomIJNS4_4SM904GMMA30MMA_64x16x32_F32E4M3E4M3_SS_TNILNSP_7ScaleInE1ELSR_1EEEEEENS4_6LayoutISD_NS5_IJSC_NSA_ILi0EEESV_EEEEENS5_IJNS4_10UnderscoreESY_SY_EEEEENS4_13SM90_TMA_LOADENS4_14ComposedLayoutINS4_7SwizzleILi1ELi4ELi3EEENS4_18smem_ptr_flag_bitsILi8EEENSU_INS5_IJNSA_ILi8EEESI_EEENS5_IJSI_SC_EEEEEEEvNS4_8identityENS4_23SM90_TMA_LOAD_MULTICASTES1B_vS1C_EENS_8epilogue10collective6detail29Sm90TmaWarpSpecializedAdapterINS1G_15DefaultEpilogueISK_SL_SL_NS1F_6thread17LinearCombinationISK_Li1EffLNS1K_9ScaleType4KindE0ELNS_15FloatRoundStyleE2ESK_EENS1_15EpilogueDefaultEEEEEvvEEEEvNT_6ParamsE:
	.zero		1664


//--------------------- SYMBOLS --------------------------

	.type		.nv.reservedSmem.offset0,@object
	.size		.nv.reservedSmem.offset0,0x4
